//
// Generated by NVIDIA NVVM Compiler
//
// Compiler Build ID: CL-36424714
// Cuda compilation tools, release 13.0, V13.0.88
// Based on NVVM 20.0.0
//

.version 9.0
.target sm_100
.address_size 64

	// .globl	_Z7reduce0PfS_
// _ZZ7reduce1PfS_E10shared_mem has been demoted
// _ZZ7reduce2PfS_E10shared_mem has been demoted
// _ZZ7reduce3PfS_E10shared_mem has been demoted
// _ZZ7reduce5PfS_E10shared_mem has been demoted
// _ZZ7reduce6PfS_E10shared_mem has been demoted

.visible .entry _Z7reduce0PfS_(
	.param .u64 .ptr .align 1 _Z7reduce0PfS__param_0,
	.param .u64 .ptr .align 1 _Z7reduce0PfS__param_1
)
{
	.reg .pred 	%p<5>;
	.reg .b32 	%r<12>;
	.reg .b32 	%f<5>;
	.reg .b64 	%rd<11>;

	ld.param.u64 	%rd4, [_Z7reduce0PfS__param_0];
	ld.param.u64 	%rd3, [_Z7reduce0PfS__param_1];
	cvta.to.global.u64 	%rd1, %rd4;
	mov.u32 	%r1, %tid.x;
	mov.u32 	%r2, %ctaid.x;
	mov.u32 	%r3, %ntid.x;
	mad.lo.s32 	%r4, %r2, %r3, %r1;
	setp.lt.u32 	%p1, %r3, 2;
	mul.wide.u32 	%rd5, %r4, 4;
	add.s64 	%rd2, %rd1, %rd5;
	@%p1 bra 	$L__BB0_5;
	mov.b32 	%r11, 1;
$L__BB0_2:
	shl.b32 	%r6, %r11, 1;
	add.s32 	%r8, %r6, -1;
	and.b32  	%r9, %r8, %r1;
	setp.ne.s32 	%p2, %r9, 0;
	@%p2 bra 	$L__BB0_4;
	add.s32 	%r10, %r11, %r4;
	mul.wide.u32 	%rd6, %r10, 4;
	add.s64 	%rd7, %rd1, %rd6;
	ld.global.f32 	%f1, [%rd7];
	ld.global.f32 	%f2, [%rd2];
	add.f32 	%f3, %f1, %f2;
	st.global.f32 	[%rd2], %f3;
	bar.sync 	0;
$L__BB0_4:
	setp.lt.u32 	%p3, %r6, %r3;
	mov.u32 	%r11, %r6;
	@%p3 bra 	$L__BB0_2;
$L__BB0_5:
	setp.ne.s32 	%p4, %r1, 0;
	@%p4 bra 	$L__BB0_7;
	ld.global.f32 	%f4, [%rd2];
	cvta.to.global.u64 	%rd8, %rd3;
	mul.wide.u32 	%rd9, %r2, 4;
	add.s64 	%rd10, %rd8, %rd9;
	st.global.f32 	[%rd10], %f4;
$L__BB0_7:
	ret;

}
	// .globl	_Z7reduce1PfS_
.visible .entry _Z7reduce1PfS_(
	.param .u64 .ptr .align 1 _Z7reduce1PfS__param_0,
	.param .u64 .ptr .align 1 _Z7reduce1PfS__param_1
)
{
	.reg .pred 	%p<5>;
	.reg .b32 	%r<16>;
	.reg .b32 	%f<6>;
	.reg .b64 	%rd<9>;
	// demoted variable
	.shared .align 4 .b8 _ZZ7reduce1PfS_E10shared_mem[1024];
	ld.param.u64 	%rd2, [_Z7reduce1PfS__param_0];
	ld.param.u64 	%rd1, [_Z7reduce1PfS__param_1];
	cvta.to.global.u64 	%rd3, %rd2;
	mov.u32 	%r1, %tid.x;
	mov.u32 	%r2, %ctaid.x;
	mov.u32 	%r3, %ntid.x;
	mad.lo.s32 	%r7, %r2, %r3, %r1;
	mul.wide.u32 	%rd4, %r7, 4;
	add.s64 	%rd5, %rd3, %rd4;
	ld.global.f32 	%f1, [%rd5];
	shl.b32 	%r8, %r1, 2;
	mov.u32 	%r9, _ZZ7reduce1PfS_E10shared_mem;
	add.s32 	%r4, %r9, %r8;
	st.shared.f32 	[%r4], %f1;
	bar.sync 	0;
	setp.lt.u32 	%p1, %r3, 2;
	@%p1 bra 	$L__BB1_5;
	mov.b32 	%r15, 1;
$L__BB1_2:
	shl.b32 	%r6, %r15, 1;
	add.s32 	%r11, %r6, -1;
	and.b32  	%r12, %r11, %r1;
	setp.ne.s32 	%p2, %r12, 0;
	@%p2 bra 	$L__BB1_4;
	shl.b32 	%r13, %r15, 2;
	add.s32 	%r14, %r4, %r13;
	ld.shared.f32 	%f2, [%r14];
	ld.shared.f32 	%f3, [%r4];
	add.f32 	%f4, %f2, %f3;
	st.shared.f32 	[%r4], %f4;
	bar.sync 	0;
$L__BB1_4:
	setp.lt.u32 	%p3, %r6, %r3;
	mov.u32 	%r15, %r6;
	@%p3 bra 	$L__BB1_2;
$L__BB1_5:
	setp.ne.s32 	%p4, %r1, 0;
	@%p4 bra 	$L__BB1_7;
	ld.shared.f32 	%f5, [_ZZ7reduce1PfS_E10shared_mem];
	cvta.to.global.u64 	%rd6, %rd1;
	mul.wide.u32 	%rd7, %r2, 4;
	add.s64 	%rd8, %rd6, %rd7;
	st.global.f32 	[%rd8], %f5;
$L__BB1_7:
	ret;

}
	// .globl	_Z7reduce2PfS_
.visible .entry _Z7reduce2PfS_(
	.param .u64 .ptr .align 1 _Z7reduce2PfS__param_0,
	.param .u64 .ptr .align 1 _Z7reduce2PfS__param_1
)
{
	.reg .pred 	%p<5>;
	.reg .b32 	%r<24>;
	.reg .b32 	%f<6>;
	.reg .b64 	%rd<9>;
	// demoted variable
	.shared .align 4 .b8 _ZZ7reduce2PfS_E10shared_mem[1024];
	ld.param.u64 	%rd2, [_Z7reduce2PfS__param_0];
	ld.param.u64 	%rd1, [_Z7reduce2PfS__param_1];
	cvta.to.global.u64 	%rd3, %rd2;
	mov.u32 	%r1, %tid.x;
	mov.u32 	%r2, %ctaid.x;
	mov.u32 	%r3, %ntid.x;
	mad.lo.s32 	%r6, %r2, %r3, %r1;
	mul.wide.u32 	%rd4, %r6, 4;
	add.s64 	%rd5, %rd3, %rd4;
	ld.global.f32 	%f1, [%rd5];
	shl.b32 	%r7, %r1, 2;
	mov.u32 	%r8, _ZZ7reduce2PfS_E10shared_mem;
	add.s32 	%r9, %r8, %r7;
	st.shared.f32 	[%r9], %f1;
	bar.sync 	0;
	setp.lt.u32 	%p1, %r3, 2;
	@%p1 bra 	$L__BB2_5;
	mov.b32 	%r23, 1;
$L__BB2_2:
	shl.b32 	%r5, %r23, 1;
	add.s32 	%r11, %r5, -1;
	not.b32 	%r12, %r5;
	and.b32  	%r13, %r12, %r11;
	popc.b32 	%r14, %r13;
	shr.u32 	%r15, %r3, %r14;
	setp.ge.u32 	%p2, %r1, %r15;
	@%p2 bra 	$L__BB2_4;
	mul.lo.s32 	%r16, %r5, %r1;
	add.s32 	%r17, %r16, %r23;
	shl.b32 	%r18, %r17, 2;
	add.s32 	%r20, %r8, %r18;
	ld.shared.f32 	%f2, [%r20];
	shl.b32 	%r21, %r16, 2;
	add.s32 	%r22, %r8, %r21;
	ld.shared.f32 	%f3, [%r22];
	add.f32 	%f4, %f2, %f3;
	st.shared.f32 	[%r22], %f4;
	bar.sync 	0;
$L__BB2_4:
	setp.lt.u32 	%p3, %r5, %r3;
	mov.u32 	%r23, %r5;
	@%p3 bra 	$L__BB2_2;
$L__BB2_5:
	setp.ne.s32 	%p4, %r1, 0;
	@%p4 bra 	$L__BB2_7;
	ld.shared.f32 	%f5, [_ZZ7reduce2PfS_E10shared_mem];
	cvta.to.global.u64 	%rd6, %rd1;
	mul.wide.u32 	%rd7, %r2, 4;
	add.s64 	%rd8, %rd6, %rd7;
	st.global.f32 	[%rd8], %f5;
$L__BB2_7:
	ret;

}
	// .globl	_Z7reduce3PfS_
.visible .entry _Z7reduce3PfS_(
	.param .u64 .ptr .align 1 _Z7reduce3PfS__param_0,
	.param .u64 .ptr .align 1 _Z7reduce3PfS__param_1
)
{
	.reg .pred 	%p<5>;
	.reg .b32 	%r<19>;
	.reg .b32 	%f<6>;
	.reg .b64 	%rd<9>;
	// demoted variable
	.shared .align 4 .b8 _ZZ7reduce3PfS_E10shared_mem[1024];
	ld.param.u64 	%rd2, [_Z7reduce3PfS__param_0];
	ld.param.u64 	%rd1, [_Z7reduce3PfS__param_1];
	cvta.to.global.u64 	%rd3, %rd2;
	mov.u32 	%r1, %tid.x;
	mov.u32 	%r2, %ctaid.x;
	mov.u32 	%r3, %ntid.x;
	mad.lo.s32 	%r8, %r2, %r3, %r1;
	mul.wide.u32 	%rd4, %r8, 4;
	add.s64 	%rd5, %rd3, %rd4;
	ld.global.f32 	%f1, [%rd5];
	shl.b32 	%r9, %r1, 2;
	mov.u32 	%r10, _ZZ7reduce3PfS_E10shared_mem;
	add.s32 	%r4, %r10, %r9;
	st.shared.f32 	[%r4], %f1;
	bar.sync 	0;
	setp.lt.u32 	%p1, %r3, 2;
	@%p1 bra 	$L__BB3_5;
	mov.b32 	%r18, 1;
$L__BB3_2:
	shl.b32 	%r18, %r18, 1;
	add.s32 	%r12, %r18, -1;
	not.b32 	%r13, %r18;
	and.b32  	%r14, %r13, %r12;
	popc.b32 	%r15, %r14;
	shr.u32 	%r7, %r3, %r15;
	setp.ge.u32 	%p2, %r1, %r7;
	@%p2 bra 	$L__BB3_4;
	shl.b32 	%r16, %r7, 2;
	add.s32 	%r17, %r4, %r16;
	ld.shared.f32 	%f2, [%r17];
	ld.shared.f32 	%f3, [%r4];
	add.f32 	%f4, %f2, %f3;
	st.shared.f32 	[%r4], %f4;
	bar.sync 	0;
$L__BB3_4:
	setp.lt.u32 	%p3, %r18, %r3;
	@%p3 bra 	$L__BB3_2;
$L__BB3_5:
	setp.ne.s32 	%p4, %r1, 0;
	@%p4 bra 	$L__BB3_7;
	ld.shared.f32 	%f5, [_ZZ7reduce3PfS_E10shared_mem];
	cvta.to.global.u64 	%rd6, %rd1;
	mul.wide.u32 	%rd7, %r2, 4;
	add.s64 	%rd8, %rd6, %rd7;
	st.global.f32 	[%rd8], %f5;
$L__BB3_7:
	ret;

}
	// .globl	_Z7reduce5PfS_
.visible .entry _Z7reduce5PfS_(
	.param .u64 .ptr .align 1 _Z7reduce5PfS__param_0,
	.param .u64 .ptr .align 1 _Z7reduce5PfS__param_1
)
{
	.reg .pred 	%p<6>;
	.reg .b32 	%r<16>;
	.reg .b32 	%f<26>;
	.reg .b64 	%rd<11>;
	// demoted variable
	.shared .align 4 .b8 _ZZ7reduce5PfS_E10shared_mem[1024];
	ld.param.u64 	%rd2, [_Z7reduce5PfS__param_0];
	ld.param.u64 	%rd1, [_Z7reduce5PfS__param_1];
	cvta.to.global.u64 	%rd3, %rd2;
	mov.u32 	%r1, %tid.x;
	mov.u32 	%r2, %ctaid.x;
	mov.u32 	%r15, %ntid.x;
	mul.lo.s32 	%r7, %r2, %r15;
	shl.b32 	%r8, %r7, 1;
	add.s32 	%r9, %r8, %r1;
	mul.wide.u32 	%rd4, %r9, 4;
	add.s64 	%rd5, %rd3, %rd4;
	ld.global.f32 	%f1, [%rd5];
	add.s32 	%r10, %r9, %r15;
	mul.wide.u32 	%rd6, %r10, 4;
	add.s64 	%rd7, %rd3, %rd6;
	ld.global.f32 	%f2, [%rd7];
	add.f32 	%f3, %f1, %f2;
	shl.b32 	%r11, %r1, 2;
	mov.u32 	%r12, _ZZ7reduce5PfS_E10shared_mem;
	add.s32 	%r4, %r12, %r11;
	st.shared.f32 	[%r4], %f3;
	bar.sync 	0;
	setp.lt.u32 	%p1, %r15, 66;
	@%p1 bra 	$L__BB4_4;
$L__BB4_1:
	shr.u32 	%r6, %r15, 1;
	setp.ge.u32 	%p2, %r1, %r6;
	@%p2 bra 	$L__BB4_3;
	shl.b32 	%r13, %r6, 2;
	add.s32 	%r14, %r4, %r13;
	ld.shared.f32 	%f4, [%r14];
	ld.shared.f32 	%f5, [%r4];
	add.f32 	%f6, %f4, %f5;
	st.shared.f32 	[%r4], %f6;
	bar.sync 	0;
$L__BB4_3:
	setp.gt.u32 	%p3, %r15, 131;
	mov.u32 	%r15, %r6;
	@%p3 bra 	$L__BB4_1;
$L__BB4_4:
	setp.gt.u32 	%p4, %r1, 31;
	@%p4 bra 	$L__BB4_7;
	ld.volatile.shared.f32 	%f7, [%r4+128];
	ld.volatile.shared.f32 	%f8, [%r4];
	add.f32 	%f9, %f7, %f8;
	st.volatile.shared.f32 	[%r4], %f9;
	ld.volatile.shared.f32 	%f10, [%r4+64];
	ld.volatile.shared.f32 	%f11, [%r4];
	add.f32 	%f12, %f10, %f11;
	st.volatile.shared.f32 	[%r4], %f12;
	ld.volatile.shared.f32 	%f13, [%r4+32];
	ld.volatile.shared.f32 	%f14, [%r4];
	add.f32 	%f15, %f13, %f14;
	st.volatile.shared.f32 	[%r4], %f15;
	ld.volatile.shared.f32 	%f16, [%r4+16];
	ld.volatile.shared.f32 	%f17, [%r4];
	add.f32 	%f18, %f16, %f17;
	st.volatile.shared.f32 	[%r4], %f18;
	ld.volatile.shared.f32 	%f19, [%r4+8];
	ld.volatile.shared.f32 	%f20, [%r4];
	add.f32 	%f21, %f19, %f20;
	st.volatile.shared.f32 	[%r4], %f21;
	ld.volatile.shared.f32 	%f22, [%r4+4];
	ld.volatile.shared.f32 	%f23, [%r4];
	add.f32 	%f24, %f22, %f23;
	st.volatile.shared.f32 	[%r4], %f24;
	setp.ne.s32 	%p5, %r1, 0;
	@%p5 bra 	$L__BB4_7;
	ld.shared.f32 	%f25, [_ZZ7reduce5PfS_E10shared_mem];
	cvta.to.global.u64 	%rd8, %rd1;
	mul.wide.u32 	%rd9, %r2, 4;
	add.s64 	%rd10, %rd8, %rd9;
	st.global.f32 	[%rd10], %f25;
$L__BB4_7:
	ret;

}
	// .globl	_Z7reduce6PfS_
.visible .entry _Z7reduce6PfS_(
	.param .u64 .ptr .align 1 _Z7reduce6PfS__param_0,
	.param .u64 .ptr .align 1 _Z7reduce6PfS__param_1
)
{
	.reg .pred 	%p<5>;
	.reg .b32 	%r<11>;
	.reg .b32 	%f<29>;
	.reg .b64 	%rd<11>;
	// demoted variable
	.shared .align 4 .b8 _ZZ7reduce6PfS_E10shared_mem[1024];
	ld.param.u64 	%rd2, [_Z7reduce6PfS__param_0];
	ld.param.u64 	%rd1, [_Z7reduce6PfS__param_1];
	cvta.to.global.u64 	%rd3, %rd2;
	mov.u32 	%r1, %tid.x;
	mov.u32 	%r2, %ctaid.x;
	mov.u32 	%r4, %ntid.x;
	mul.lo.s32 	%r5, %r2, %r4;
	shl.b32 	%r6, %r5, 1;
	add.s32 	%r7, %r6, %r1;
	mul.wide.u32 	%rd4, %r7, 4;
	add.s64 	%rd5, %rd3, %rd4;
	ld.global.f32 	%f1, [%rd5];
	add.s32 	%r8, %r7, %r4;
	mul.wide.u32 	%rd6, %r8, 4;
	add.s64 	%rd7, %rd3, %rd6;
	ld.global.f32 	%f2, [%rd7];
	add.f32 	%f3, %f1, %f2;
	shl.b32 	%r9, %r1, 2;
	mov.u32 	%r10, _ZZ7reduce6PfS_E10shared_mem;
	add.s32 	%r3, %r10, %r9;
	st.shared.f32 	[%r3], %f3;
	bar.sync 	0;
	setp.gt.u32 	%p1, %r1, 127;
	@%p1 bra 	$L__BB5_2;
	ld.shared.f32 	%f4, [%r3+512];
	ld.shared.f32 	%f5, [%r3];
	add.f32 	%f6, %f4, %f5;
	st.shared.f32 	[%r3], %f6;
$L__BB5_2:
	bar.sync 	0;
	setp.gt.u32 	%p2, %r1, 63;
	@%p2 bra 	$L__BB5_4;
	ld.shared.f32 	%f7, [%r3+256];
	ld.shared.f32 	%f8, [%r3];
	add.f32 	%f9, %f7, %f8;
	st.shared.f32 	[%r3], %f9;
$L__BB5_4:
	bar.sync 	0;
	setp.gt.u32 	%p3, %r1, 31;
	@%p3 bra 	$L__BB5_7;
	ld.volatile.shared.f32 	%f10, [%r3+128];
	ld.volatile.shared.f32 	%f11, [%r3];
	add.f32 	%f12, %f10, %f11;
	st.volatile.shared.f32 	[%r3], %f12;
	ld.volatile.shared.f32 	%f13, [%r3+64];
	ld.volatile.shared.f32 	%f14, [%r3];
	add.f32 	%f15, %f13, %f14;
	st.volatile.shared.f32 	[%r3], %f15;
	ld.volatile.shared.f32 	%f16, [%r3+32];
	ld.volatile.shared.f32 	%f17, [%r3];
	add.f32 	%f18, %f16, %f17;
	st.volatile.shared.f32 	[%r3], %f18;
	ld.volatile.shared.f32 	%f19, [%r3+16];
	ld.volatile.shared.f32 	%f20, [%r3];
	add.f32 	%f21, %f19, %f20;
	st.volatile.shared.f32 	[%r3], %f21;
	ld.volatile.shared.f32 	%f22, [%r3+8];
	ld.volatile.shared.f32 	%f23, [%r3];
	add.f32 	%f24, %f22, %f23;
	st.volatile.shared.f32 	[%r3], %f24;
	ld.volatile.shared.f32 	%f25, [%r3+4];
	ld.volatile.shared.f32 	%f26, [%r3];
	add.f32 	%f27, %f25, %f26;
	st.volatile.shared.f32 	[%r3], %f27;
	setp.ne.s32 	%p4, %r1, 0;
	@%p4 bra 	$L__BB5_7;
	ld.shared.f32 	%f28, [_ZZ7reduce6PfS_E10shared_mem];
	cvta.to.global.u64 	%rd8, %rd1;
	mul.wide.u32 	%rd9, %r2, 4;
	add.s64 	%rd10, %rd8, %rd9;
	st.global.f32 	[%rd10], %f28;
$L__BB5_7:
	ret;

}


// ===== COMPILED SASS (sm_100) =====

	.target	sm_100

	.elftype	@"ET_EXEC"


//--------------------- .note.nv.tkinfo           --------------------------
	.section	.note.nv.tkinfo,"",@"SHT_NOTE"
	.sectionflags	@"SHF_NOTE_NV_TKINFO"
	.tkinfo
        /*0018*/ 	.word	0x00000002
        /*0030*/ 	.string	""
        /*0030*/ 	.string	"ptxas"
        /*0030*/ 	.string	"Cuda compilation tools, release 13.0, V13.0.88"
        /*0030*/ 	.string	"Build cuda_13.0.r13.0/compiler.36424714_0"
        /*0030*/ 	.string	"-arch sm_100 -m 64 "



//--------------------- .note.nv.cuinfo           --------------------------
	.section	.note.nv.cuinfo,"",@"SHT_NOTE"
	.sectionflags	@"SHF_NOTE_NV_CUINFO"
        /*0018*/ 	.short	0x0002
        /*001a*/ 	.short	0x0064
        /*001c*/ 	.short	0x0082
	.zero		2


//--------------------- .nv.info                  --------------------------
	.section	.nv.info,"",@"SHT_CUDA_INFO"
	.align	4


	//----- nvinfo : EIATTR_REGCOUNT
	.align		4
        /*0000*/ 	.byte	0x04, 0x2f
        /*0002*/ 	.short	(.L_1 - .L_0)
	.align		4
.L_0:
        /*0004*/ 	.word	index@(_Z7reduce0PfS_)
        /*0008*/ 	.word	0x00000010


	//----- nvinfo : EIATTR_FRAME_SIZE
	.align		4
.L_1:
        /*000c*/ 	.byte	0x04, 0x11
        /*000e*/ 	.short	(.L_3 - .L_2)
	.align		4
.L_2:
        /*0010*/ 	.word	index@(_Z7reduce0PfS_)
        /*0014*/ 	.word	0x00000000


	//----- nvinfo : EIATTR_REGCOUNT
	.align		4
.L_3:
        /*0018*/ 	.byte	0x04, 0x2f
        /*001a*/ 	.short	(.L_5 - .L_4)
	.align		4
.L_4:
        /*001c*/ 	.word	index@(_Z7reduce1PfS_)
        /*0020*/ 	.word	0x0000000b


	//----- nvinfo : EIATTR_FRAME_SIZE
	.align		4
.L_5:
        /*0024*/ 	.byte	0x04, 0x11
        /*0026*/ 	.short	(.L_7 - .L_6)
	.align		4
.L_6:
        /*0028*/ 	.word	index@(_Z7reduce1PfS_)
        /*002c*/ 	.word	0x00000000


	//----- nvinfo : EIATTR_REGCOUNT
	.align		4
.L_7:
        /*0030*/ 	.byte	0x04, 0x2f
        /*0032*/ 	.short	(.L_9 - .L_8)
	.align		4
.L_8:
        /*0034*/ 	.word	index@(_Z7reduce2PfS_)
        /*0038*/ 	.word	0x0000000e


	//----- nvinfo : EIATTR_FRAME_SIZE
	.align		4
.L_9:
        /*003c*/ 	.byte	0x04, 0x11
        /*003e*/ 	.short	(.L_11 - .L_10)
	.align		4
.L_10:
        /*0040*/ 	.word	index@(_Z7reduce2PfS_)
        /*0044*/ 	.word	0x00000000


	//----- nvinfo : EIATTR_REGCOUNT
	.align		4
.L_11:
        /*0048*/ 	.byte	0x04, 0x2f
        /*004a*/ 	.short	(.L_13 - .L_12)
	.align		4
.L_12:
        /*004c*/ 	.word	index@(_Z7reduce3PfS_)
        /*0050*/ 	.word	0x0000000c


	//----- nvinfo : EIATTR_FRAME_SIZE
	.align		4
.L_13:
        /*0054*/ 	.byte	0x04, 0x11
        /*0056*/ 	.short	(.L_15 - .L_14)
	.align		4
.L_14:
        /*0058*/ 	.word	index@(_Z7reduce3PfS_)
        /*005c*/ 	.word	0x00000000


	//----- nvinfo : EIATTR_REGCOUNT
	.align		4
.L_15:
        /*0060*/ 	.byte	0x04, 0x2f
        /*0062*/ 	.short	(.L_17 - .L_16)
	.align		4
.L_16:
        /*0064*/ 	.word	index@(_Z7reduce5PfS_)
        /*0068*/ 	.word	0x0000000d


	//----- nvinfo : EIATTR_FRAME_SIZE
	.align		4
.L_17:
        /*006c*/ 	.byte	0x04, 0x11
        /*006e*/ 	.short	(.L_19 - .L_18)
	.align		4
.L_18:
        /*0070*/ 	.word	index@(_Z7reduce5PfS_)
        /*0074*/ 	.word	0x00000000


	//----- nvinfo : EIATTR_REGCOUNT
	.align		4
.L_19:
        /*0078*/ 	.byte	0x04, 0x2f
        /*007a*/ 	.short	(.L_21 - .L_20)
	.align		4
.L_20:
        /*007c*/ 	.word	index@(_Z7reduce6PfS_)
        /*0080*/ 	.word	0x0000000d


	//----- nvinfo : EIATTR_FRAME_SIZE
	.align		4
.L_21:
        /*0084*/ 	.byte	0x04, 0x11
        /*0086*/ 	.short	(.L_23 - .L_22)
	.align		4
.L_22:
        /*0088*/ 	.word	index@(_Z7reduce6PfS_)
        /*008c*/ 	.word	0x00000000


	//----- nvinfo : EIATTR_MIN_STACK_SIZE
	.align		4
.L_23:
        /*0090*/ 	.byte	0x04, 0x12
        /*0092*/ 	.short	(.L_25 - .L_24)
	.align		4
.L_24:
        /*0094*/ 	.word	index@(_Z7reduce6PfS_)
        /*0098*/ 	.word	0x00000000


	//----- nvinfo : EIATTR_MIN_STACK_SIZE
	.align		4
.L_25:
        /*009c*/ 	.byte	0x04, 0x12
        /*009e*/ 	.short	(.L_27 - .L_26)
	.align		4
.L_26:
        /*00a0*/ 	.word	index@(_Z7reduce5PfS_)
        /*00a4*/ 	.word	0x00000000


	//----- nvinfo : EIATTR_MIN_STACK_SIZE
	.align		4
.L_27:
        /*00a8*/ 	.byte	0x04, 0x12
        /*00aa*/ 	.short	(.L_29 - .L_28)
	.align		4
.L_28:
        /*00ac*/ 	.word	index@(_Z7reduce3PfS_)
        /*00b0*/ 	.word	0x00000000


	//----- nvinfo : EIATTR_MIN_STACK_SIZE
	.align		4
.L_29:
        /*00b4*/ 	.byte	0x04, 0x12
        /*00b6*/ 	.short	(.L_31 - .L_30)
	.align		4
.L_30:
        /*00b8*/ 	.word	index@(_Z7reduce2PfS_)
        /*00bc*/ 	.word	0x00000000


	//----- nvinfo : EIATTR_MIN_STACK_SIZE
	.align		4
.L_31:
        /*00c0*/ 	.byte	0x04, 0x12
        /*00c2*/ 	.short	(.L_33 - .L_32)
	.align		4
.L_32:
        /*00c4*/ 	.word	index@(_Z7reduce1PfS_)
        /*00c8*/ 	.word	0x00000000


	//----- nvinfo : EIATTR_MIN_STACK_SIZE
	.align		4
.L_33:
        /*00cc*/ 	.byte	0x04, 0x12
        /*00ce*/ 	.short	(.L_35 - .L_34)
	.align		4
.L_34:
        /*00d0*/ 	.word	index@(_Z7reduce0PfS_)
        /*00d4*/ 	.word	0x00000000
.L_35:


//--------------------- .nv.compat                --------------------------
	.section	.nv.compat,"",@"SHT_CUDA_COMPAT_INFO"
	.align	4
        /*0000*/ 	.byte	0x02, 0x09, 0x00, 0x00, 0x02, 0x02, 0x01, 0x00, 0x02, 0x05, 0x05, 0x00, 0x03, 0x07, 0x01, 0x01
        /*0010*/ 	.byte	0x02, 0x03, 0x00, 0x00, 0x02, 0x06, 0x01, 0x00, 0x04, 0x0b, 0x08, 0x00, 0x09, 0x00, 0x00, 0x00
        /*0020*/ 	.byte	0x00, 0x00, 0x00, 0x00


//--------------------- .nv.info._Z7reduce6PfS_   --------------------------
	.section	.nv.info._Z7reduce6PfS_,"",@"SHT_CUDA_INFO"
	.sectionflags	@""
	.align	4


	//----- nvinfo : EIATTR_CUDA_API_VERSION
	.align		4
        /*0000*/ 	.byte	0x04, 0x37
        /*0002*/ 	.short	(.L_37 - .L_36)
.L_36:
        /*0004*/ 	.word	0x00000082


	//----- nvinfo : EIATTR_KPARAM_INFO
	.align		4
.L_37:
        /*0008*/ 	.byte	0x04, 0x17
        /*000a*/ 	.short	(.L_39 - .L_38)
.L_38:
        /*000c*/ 	.word	0x00000000
        /*0010*/ 	.short	0x0001
        /*0012*/ 	.short	0x0008
        /*0014*/ 	.byte	0x00, 0xf5, 0x21, 0x00


	//----- nvinfo : EIATTR_KPARAM_INFO
	.align		4
.L_39:
        /*0018*/ 	.byte	0x04, 0x17
        /*001a*/ 	.short	(.L_41 - .L_40)
.L_40:
        /*001c*/ 	.word	0x00000000
        /*0020*/ 	.short	0x0000
        /*0022*/ 	.short	0x0000
        /*0024*/ 	.byte	0x00, 0xf5, 0x21, 0x00


	//----- nvinfo : EIATTR_SPARSE_MMA_MASK
	.align		4
.L_41:
        /*0028*/ 	.byte	0x03, 0x50
        /*002a*/ 	.short	0x0000


	//----- nvinfo : EIATTR_MAXREG_COUNT
	.align		4
        /*002c*/ 	.byte	0x03, 0x1b
        /*002e*/ 	.short	0x00ff


	//----- nvinfo : EIATTR_NUM_BARRIERS
	.align		4
        /*0030*/ 	.byte	0x02, 0x4c
        /*0032*/ 	.byte	0x01
	.zero		1


	//----- nvinfo : EIATTR_MERCURY_ISA_VERSION
	.align		4
        /*0034*/ 	.byte	0x03, 0x5f
        /*0036*/ 	.short	0x0101


	//----- nvinfo : EIATTR_VRC_CTA_INIT_COUNT
	.align		4
        /*0038*/ 	.byte	0x02, 0x4a
	.zero		1
	.zero		1


	//----- nvinfo : EIATTR_EXIT_INSTR_OFFSETS
	.align		4
        /*003c*/ 	.byte	0x04, 0x1c
        /*003e*/ 	.short	(.L_43 - .L_42)


	//   ....[0]....
.L_42:
        /*0040*/ 	.word	0x00000210


	//   ....[1]....
        /*0044*/ 	.word	0x000003b0


	//   ....[2]....
        /*0048*/ 	.word	0x00000400


	//----- nvinfo : EIATTR_CBANK_PARAM_SIZE
	.align		4
.L_43:
        /*004c*/ 	.byte	0x03, 0x19
        /*004e*/ 	.short	0x0010


	//----- nvinfo : EIATTR_PARAM_CBANK
	.align		4
        /*0050*/ 	.byte	0x04, 0x0a
        /*0052*/ 	.short	(.L_45 - .L_44)
	.align		4
.L_44:
        /*0054*/ 	.word	index@(.nv.constant0._Z7reduce6PfS_)
        /*0058*/ 	.short	0x0380
        /*005a*/ 	.short	0x0010


	//----- nvinfo : EIATTR_SW_WAR
	.align		4
.L_45:
        /*005c*/ 	.byte	0x04, 0x36
        /*005e*/ 	.short	(.L_47 - .L_46)
.L_46:
        /*0060*/ 	.word	0x00000008
.L_47:


//--------------------- .nv.info._Z7reduce5PfS_   --------------------------
	.section	.nv.info._Z7reduce5PfS_,"",@"SHT_CUDA_INFO"
	.sectionflags	@""
	.align	4


	//----- nvinfo : EIATTR_CUDA_API_VERSION
	.align		4
        /*0000*/ 	.byte	0x04, 0x37
        /*0002*/ 	.short	(.L_49 - .L_48)
.L_48:
        /*0004*/ 	.word	0x00000082


	//----- nvinfo : EIATTR_KPARAM_INFO
	.align		4
.L_49:
        /*0008*/ 	.byte	0x04, 0x17
        /*000a*/ 	.short	(.L_51 - .L_50)
.L_50:
        /*000c*/ 	.word	0x00000000
        /*0010*/ 	.short	0x0001
        /*0012*/ 	.short	0x0008
        /*0014*/ 	.byte	0x00, 0xf5, 0x21, 0x00


	//----- nvinfo : EIATTR_KPARAM_INFO
	.align		4
.L_51:
        /*0018*/ 	.byte	0x04, 0x17
        /*001a*/ 	.short	(.L_53 - .L_52)
.L_52:
        /*001c*/ 	.word	0x00000000
        /*0020*/ 	.short	0x0000
        /*0022*/ 	.short	0x0000
        /*0024*/ 	.byte	0x00, 0xf5, 0x21, 0x00


	//----- nvinfo : EIATTR_SPARSE_MMA_MASK
	.align		4
.L_53:
        /*0028*/ 	.byte	0x03, 0x50
        /*002a*/ 	.short	0x0000


	//----- nvinfo : EIATTR_MAXREG_COUNT
	.align		4
        /*002c*/ 	.byte	0x03, 0x1b
        /*002e*/ 	.short	0x00ff


	//----- nvinfo : EIATTR_NUM_BARRIERS
	.align		4
        /*0030*/ 	.byte	0x02, 0x4c
        /*0032*/ 	.byte	0x01
	.zero		1


	//----- nvinfo : EIATTR_MERCURY_ISA_VERSION
	.align		4
        /*0034*/ 	.byte	0x03, 0x5f
        /*0036*/ 	.short	0x0101


	//----- nvinfo : EIATTR_VRC_CTA_INIT_COUNT
	.align		4
        /*0038*/ 	.byte	0x02, 0x4a
	.zero		1
	.zero		1


	//----- nvinfo : EIATTR_EXIT_INSTR_OFFSETS
	.align		4
        /*003c*/ 	.byte	0x04, 0x1c
        /*003e*/ 	.short	(.L_55 - .L_54)


	//   ....[0]....
.L_54:
        /*0040*/ 	.word	0x00000260


	//   ....[1]....
        /*0044*/ 	.word	0x00000400


	//   ....[2]....
        /*0048*/ 	.word	0x00000480


	//----- nvinfo : EIATTR_CRS_STACK_SIZE
	.align		4
.L_55:
        /*004c*/ 	.byte	0x04, 0x1e
        /*004e*/ 	.short	(.L_57 - .L_56)
.L_56:
        /*0050*/ 	.word	0x00000000


	//----- nvinfo : EIATTR_CBANK_PARAM_SIZE
	.align		4
.L_57:
        /*0054*/ 	.byte	0x03, 0x19
        /*0056*/ 	.short	0x0010


	//----- nvinfo : EIATTR_PARAM_CBANK
	.align		4
        /*0058*/ 	.byte	0x04, 0x0a
        /*005a*/ 	.short	(.L_59 - .L_58)
	.align		4
.L_58:
        /*005c*/ 	.word	index@(.nv.constant0._Z7reduce5PfS_)
        /*0060*/ 	.short	0x0380
        /*0062*/ 	.short	0x0010


	//----- nvinfo : EIATTR_SW_WAR
	.align		4
.L_59:
        /*0064*/ 	.byte	0x04, 0x36
        /*0066*/ 	.short	(.L_61 - .L_60)
.L_60:
        /*0068*/ 	.word	0x00000008
.L_61:


//--------------------- .nv.info._Z7reduce3PfS_   --------------------------
	.section	.nv.info._Z7reduce3PfS_,"",@"SHT_CUDA_INFO"
	.sectionflags	@""
	.align	4


	//----- nvinfo : EIATTR_CUDA_API_VERSION
	.align		4
        /*0000*/ 	.byte	0x04, 0x37
        /*0002*/ 	.short	(.L_63 - .L_62)
.L_62:
        /*0004*/ 	.word	0x00000082


	//----- nvinfo : EIATTR_KPARAM_INFO
	.align		4
.L_63:
        /*0008*/ 	.byte	0x04, 0x17
        /*000a*/ 	.short	(.L_65 - .L_64)
.L_64:
        /*000c*/ 	.word	0x00000000
        /*0010*/ 	.short	0x0001
        /*0012*/ 	.short	0x0008
        /*0014*/ 	.byte	0x00, 0xf5, 0x21, 0x00


	//----- nvinfo : EIATTR_KPARAM_INFO
	.align		4
.L_65:
        /*0018*/ 	.byte	0x04, 0x17
        /*001a*/ 	.short	(.L_67 - .L_66)
.L_66:
        /*001c*/ 	.word	0x00000000
        /*0020*/ 	.short	0x0000
        /*0022*/ 	.short	0x0000
        /*0024*/ 	.byte	0x00, 0xf5, 0x21, 0x00


	//----- nvinfo : EIATTR_SPARSE_MMA_MASK
	.align		4
.L_67:
        /*0028*/ 	.byte	0x03, 0x50
        /*002a*/ 	.short	0x0000


	//----- nvinfo : EIATTR_MAXREG_COUNT
	.align		4
        /*002c*/ 	.byte	0x03, 0x1b
        /*002e*/ 	.short	0x00ff


	//----- nvinfo : EIATTR_NUM_BARRIERS
	.align		4
        /*0030*/ 	.byte	0x02, 0x4c
        /*0032*/ 	.byte	0x01
	.zero		1


	//----- nvinfo : EIATTR_MERCURY_ISA_VERSION
	.align		4
        /*0034*/ 	.byte	0x03, 0x5f
        /*0036*/ 	.short	0x0101


	//----- nvinfo : EIATTR_VRC_CTA_INIT_COUNT
	.align		4
        /*0038*/ 	.byte	0x02, 0x4a
	.zero		1
	.zero		1


	//----- nvinfo : EIATTR_EXIT_INSTR_OFFSETS
	.align		4
        /*003c*/ 	.byte	0x04, 0x1c
        /*003e*/ 	.short	(.L_69 - .L_68)


	//   ....[0]....
.L_68:
        /*0040*/ 	.word	0x00000240


	//   ....[1]....
        /*0044*/ 	.word	0x000002c0


	//----- nvinfo : EIATTR_CRS_STACK_SIZE
	.align		4
.L_69:
        /*0048*/ 	.byte	0x04, 0x1e
        /*004a*/ 	.short	(.L_71 - .L_70)
.L_70:
        /*004c*/ 	.word	0x00000000


	//----- nvinfo : EIATTR_CBANK_PARAM_SIZE
	.align		4
.L_71:
        /*0050*/ 	.byte	0x03, 0x19
        /*0052*/ 	.short	0x0010


	//----- nvinfo : EIATTR_PARAM_CBANK
	.align		4
        /*0054*/ 	.byte	0x04, 0x0a
        /*0056*/ 	.short	(.L_73 - .L_72)
	.align		4
.L_72:
        /*0058*/ 	.word	index@(.nv.constant0._Z7reduce3PfS_)
        /*005c*/ 	.short	0x0380
        /*005e*/ 	.short	0x0010


	//----- nvinfo : EIATTR_SW_WAR
	.align		4
.L_73:
        /*0060*/ 	.byte	0x04, 0x36
        /*0062*/ 	.short	(.L_75 - .L_74)
.L_74:
        /*0064*/ 	.word	0x00000008
.L_75:


//--------------------- .nv.info._Z7reduce2PfS_   --------------------------
	.section	.nv.info._Z7reduce2PfS_,"",@"SHT_CUDA_INFO"
	.sectionflags	@""
	.align	4


	//----- nvinfo : EIATTR_CUDA_API_VERSION
	.align		4
        /*0000*/ 	.byte	0x04, 0x37
        /*0002*/ 	.short	(.L_77 - .L_76)
.L_76:
        /*0004*/ 	.word	0x00000082


	//----- nvinfo : EIATTR_KPARAM_INFO
	.align		4
.L_77:
        /*0008*/ 	.byte	0x04, 0x17
        /*000a*/ 	.short	(.L_79 - .L_78)
.L_78:
        /*000c*/ 	.word	0x00000000
        /*0010*/ 	.short	0x0001
        /*0012*/ 	.short	0x0008
        /*0014*/ 	.byte	0x00, 0xf5, 0x21, 0x00


	//----- nvinfo : EIATTR_KPARAM_INFO
	.align		4
.L_79:
        /*0018*/ 	.byte	0x04, 0x17
        /*001a*/ 	.short	(.L_81 - .L_80)
.L_80:
        /*001c*/ 	.word	0x00000000
        /*0020*/ 	.short	0x0000
        /*0022*/ 	.short	0x0000
        /*0024*/ 	.byte	0x00, 0xf5, 0x21, 0x00


	//----- nvinfo : EIATTR_SPARSE_MMA_MASK
	.align		4
.L_81:
        /*0028*/ 	.byte	0x03, 0x50
        /*002a*/ 	.short	0x0000


	//----- nvinfo : EIATTR_MAXREG_COUNT
	.align		4
        /*002c*/ 	.byte	0x03, 0x1b
        /*002e*/ 	.short	0x00ff


	//----- nvinfo : EIATTR_NUM_BARRIERS
	.align		4
        /*0030*/ 	.byte	0x02, 0x4c
        /*0032*/ 	.byte	0x01
	.zero		1


	//----- nvinfo : EIATTR_MERCURY_ISA_VERSION
	.align		4
        /*0034*/ 	.byte	0x03, 0x5f
        /*0036*/ 	.short	0x0101


	//----- nvinfo : EIATTR_VRC_CTA_INIT_COUNT
	.align		4
        /*0038*/ 	.byte	0x02, 0x4a
	.zero		1
	.zero		1


	//----- nvinfo : EIATTR_EXIT_INSTR_OFFSETS
	.align		4
        /*003c*/ 	.byte	0x04, 0x1c
        /*003e*/ 	.short	(.L_83 - .L_82)


	//   ....[0]....
.L_82:
        /*0040*/ 	.word	0x00000290


	//   ....[1]....
        /*0044*/ 	.word	0x00000310


	//----- nvinfo : EIATTR_CRS_STACK_SIZE
	.align		4
.L_83:
        /*0048*/ 	.byte	0x04, 0x1e
        /*004a*/ 	.short	(.L_85 - .L_84)
.L_84:
        /*004c*/ 	.word	0x00000000


	//----- nvinfo : EIATTR_CBANK_PARAM_SIZE
	.align		4
.L_85:
        /*0050*/ 	.byte	0x03, 0x19
        /*0052*/ 	.short	0x0010


	//----- nvinfo : EIATTR_PARAM_CBANK
	.align		4
        /*0054*/ 	.byte	0x04, 0x0a
        /*0056*/ 	.short	(.L_87 - .L_86)
	.align		4
.L_86:
        /*0058*/ 	.word	index@(.nv.constant0._Z7reduce2PfS_)
        /*005c*/ 	.short	0x0380
        /*005e*/ 	.short	0x0010


	//----- nvinfo : EIATTR_SW_WAR
	.align		4
.L_87:
        /*0060*/ 	.byte	0x04, 0x36
        /*0062*/ 	.short	(.L_89 - .L_88)
.L_88:
        /*0064*/ 	.word	0x00000008
.L_89:


//--------------------- .nv.info._Z7reduce1PfS_   --------------------------
	.section	.nv.info._Z7reduce1PfS_,"",@"SHT_CUDA_INFO"
	.sectionflags	@""
	.align	4


	//----- nvinfo : EIATTR_CUDA_API_VERSION
	.align		4
        /*0000*/ 	.byte	0x04, 0x37
        /*0002*/ 	.short	(.L_91 - .L_90)
.L_90:
        /*0004*/ 	.word	0x00000082


	//----- nvinfo : EIATTR_KPARAM_INFO
	.align		4
.L_91:
        /*0008*/ 	.byte	0x04, 0x17
        /*000a*/ 	.short	(.L_93 - .L_92)
.L_92:
        /*000c*/ 	.word	0x00000000
        /*0010*/ 	.short	0x0001
        /*0012*/ 	.short	0x0008
        /*0014*/ 	.byte	0x00, 0xf5, 0x21, 0x00


	//----- nvinfo : EIATTR_KPARAM_INFO
	.align		4
.L_93:
        /*0018*/ 	.byte	0x04, 0x17
        /*001a*/ 	.short	(.L_95 - .L_94)
.L_94:
        /*001c*/ 	.word	0x00000000
        /*0020*/ 	.short	0x0000
        /*0022*/ 	.short	0x0000
        /*0024*/ 	.byte	0x00, 0xf5, 0x21, 0x00


	//----- nvinfo : EIATTR_SPARSE_MMA_MASK
	.align		4
.L_95:
        /*0028*/ 	.byte	0x03, 0x50
        /*002a*/ 	.short	0x0000


	//----- nvinfo : EIATTR_MAXREG_COUNT
	.align		4
        /*002c*/ 	.byte	0x03, 0x1b
        /*002e*/ 	.short	0x00ff


	//----- nvinfo : EIATTR_NUM_BARRIERS
	.align		4
        /*0030*/ 	.byte	0x02, 0x4c
        /*0032*/ 	.byte	0x01
	.zero		1


	//----- nvinfo : EIATTR_MERCURY_ISA_VERSION
	.align		4
        /*0034*/ 	.byte	0x03, 0x5f
        /*0036*/ 	.short	0x0101


	//----- nvinfo : EIATTR_VRC_CTA_INIT_COUNT
	.align		4
        /*0038*/ 	.byte	0x02, 0x4a
	.zero		1
	.zero		1


	//----- nvinfo : EIATTR_EXIT_INSTR_OFFSETS
	.align		4
        /*003c*/ 	.byte	0x04, 0x1c
        /*003e*/ 	.short	(.L_97 - .L_96)


	//   ....[0]....
.L_96:
        /*0040*/ 	.word	0x00000220


	//   ....[1]....
        /*0044*/ 	.word	0x000002a0


	//----- nvinfo : EIATTR_CRS_STACK_SIZE
	.align		4
.L_97:
        /*0048*/ 	.byte	0x04, 0x1e
        /*004a*/ 	.short	(.L_99 - .L_98)
.L_98:
        /*004c*/ 	.word	0x00000000


	//----- nvinfo : EIATTR_CBANK_PARAM_SIZE
	.align		4
.L_99:
        /*0050*/ 	.byte	0x03, 0x19
        /*0052*/ 	.short	0x0010


	//----- nvinfo : EIATTR_PARAM_CBANK
	.align		4
        /*0054*/ 	.byte	0x04, 0x0a
        /*0056*/ 	.short	(.L_101 - .L_100)
	.align		4
.L_100:
        /*0058*/ 	.word	index@(.nv.constant0._Z7reduce1PfS_)
        /*005c*/ 	.short	0x0380
        /*005e*/ 	.short	0x0010


	//----- nvinfo : EIATTR_SW_WAR
	.align		4
.L_101:
        /*0060*/ 	.byte	0x04, 0x36
        /*0062*/ 	.short	(.L_103 - .L_102)
.L_102:
        /*0064*/ 	.word	0x00000008
.L_103:


//--------------------- .nv.info._Z7reduce0PfS_   --------------------------
	.section	.nv.info._Z7reduce0PfS_,"",@"SHT_CUDA_INFO"
	.sectionflags	@""
	.align	4


	//----- nvinfo : EIATTR_CUDA_API_VERSION
	.align		4
        /*0000*/ 	.byte	0x04, 0x37
        /*0002*/ 	.short	(.L_105 - .L_104)
.L_104:
        /*0004*/ 	.word	0x00000082


	//----- nvinfo : EIATTR_KPARAM_INFO
	.align		4
.L_105:
        /*0008*/ 	.byte	0x04, 0x17
        /*000a*/ 	.short	(.L_107 - .L_106)
.L_106:
        /*000c*/ 	.word	0x00000000
        /*0010*/ 	.short	0x0001
        /*0012*/ 	.short	0x0008
        /*0014*/ 	.byte	0x00, 0xf5, 0x21, 0x00


	//----- nvinfo : EIATTR_KPARAM_INFO
	.align		4
.L_107:
        /*0018*/ 	.byte	0x04, 0x17
        /*001a*/ 	.short	(.L_109 - .L_108)
.L_108:
        /*001c*/ 	.word	0x00000000
        /*0020*/ 	.short	0x0000
        /*0022*/ 	.short	0x0000
        /*0024*/ 	.byte	0x00, 0xf5, 0x21, 0x00


	//----- nvinfo : EIATTR_SPARSE_MMA_MASK
	.align		4
.L_109:
        /*0028*/ 	.byte	0x03, 0x50
        /*002a*/ 	.short	0x0000


	//----- nvinfo : EIATTR_MAXREG_COUNT
	.align		4
        /*002c*/ 	.byte	0x03, 0x1b
        /*002e*/ 	.short	0x00ff


	//----- nvinfo : EIATTR_NUM_BARRIERS
	.align		4
        /*0030*/ 	.byte	0x02, 0x4c
        /*0032*/ 	.byte	0x01
	.zero		1


	//----- nvinfo : EIATTR_MERCURY_ISA_VERSION
	.align		4
        /*0034*/ 	.byte	0x03, 0x5f
        /*0036*/ 	.short	0x0101


	//----- nvinfo : EIATTR_VRC_CTA_INIT_COUNT
	.align		4
        /*0038*/ 	.byte	0x02, 0x4a
	.zero		1
	.zero		1


	//----- nvinfo : EIATTR_EXIT_INSTR_OFFSETS
	.align		4
        /*003c*/ 	.byte	0x04, 0x1c
        /*003e*/ 	.short	(.L_111 - .L_110)


	//   ....[0]....
.L_110:
        /*0040*/ 	.word	0x000001e0


	//   ....[1]....
        /*0044*/ 	.word	0x00000230


	//----- nvinfo : EIATTR_CRS_STACK_SIZE
	.align		4
.L_111:
        /*0048*/ 	.byte	0x04, 0x1e
        /*004a*/ 	.short	(.L_113 - .L_112)
.L_112:
        /*004c*/ 	.word	0x00000000


	//----- nvinfo : EIATTR_CBANK_PARAM_SIZE
	.align		4
.L_113:
        /*0050*/ 	.byte	0x03, 0x19
        /*0052*/ 	.short	0x0010


	//----- nvinfo : EIATTR_PARAM_CBANK
	.align		4
        /*0054*/ 	.byte	0x04, 0x0a
        /*0056*/ 	.short	(.L_115 - .L_114)
	.align		4
.L_114:
        /*0058*/ 	.word	index@(.nv.constant0._Z7reduce0PfS_)
        /*005c*/ 	.short	0x0380
        /*005e*/ 	.short	0x0010


	//----- nvinfo : EIATTR_SW_WAR
	.align		4
.L_115:
        /*0060*/ 	.byte	0x04, 0x36
        /*0062*/ 	.short	(.L_117 - .L_116)
.L_116:
        /*0064*/ 	.word	0x00000008
.L_117:


//--------------------- .nv.callgraph             --------------------------
	.section	.nv.callgraph,"",@"SHT_CUDA_CALLGRAPH"
	.align	4
	.sectionentsize	8
	.align		4
        /*0000*/ 	.word	0x00000000
	.align		4
        /*0004*/ 	.word	0xffffffff
	.align		4
        /*0008*/ 	.word	0x00000000
	.align		4
        /*000c*/ 	.word	0xfffffffe
	.align		4
        /*0010*/ 	.word	0x00000000
	.align		4
        /*0014*/ 	.word	0xfffffffd
	.align		4
        /*0018*/ 	.word	0x00000000
	.align		4
        /*001c*/ 	.word	0xfffffffc


//--------------------- .text._Z7reduce6PfS_      --------------------------
	.section	.text._Z7reduce6PfS_,"ax",@progbits
	.align	128
        .global         _Z7reduce6PfS_
        .type           _Z7reduce6PfS_,@function
        .size           _Z7reduce6PfS_,(.L_x_18 - _Z7reduce6PfS_)
        .other          _Z7reduce6PfS_,@"STO_CUDA_ENTRY STV_DEFAULT"
_Z7reduce6PfS_:
.text._Z7reduce6PfS_:
[----:B------:R-:W-:Y:S01]  /*0000*/  LDC R1, c[0x0][0x37c] ;  /* 0x0000df00ff017b82 */ /* 0x000fe20000000800 */
[----:B------:R-:W0:Y:S01]  /*0010*/  S2R R0, SR_CTAID.X ;  /* 0x0000000000007919 */ /* 0x000e220000002500 */
[----:B------:R-:W0:Y:S06]  /*0020*/  LDCU UR4, c[0x0][0x360] ;  /* 0x00006c00ff0477ac */ /* 0x000e2c0008000800 */
[----:B------:R-:W1:Y:S01]  /*0030*/  LDC.64 R6, c[0x0][0x380] ;  /* 0x0000e000ff067b82 */ /* 0x000e620000000a00 */
[----:B------:R-:W2:Y:S01]  /*0040*/  S2R R2, SR_TID.X ;  /* 0x0000000000027919 */ /* 0x000ea20000002100 */
[----:B------:R-:W3:Y:S01]  /*0050*/  LDCU.64 UR6, c[0x0][0x358] ;  /* 0x00006b00ff0677ac */ /* 0x000ee20008000a00 */
[----:B0-----:R-:W-:-:S05]  /*0060*/  IMAD R3, R0, UR4, RZ ;  /* 0x0000000400037c24 */ /* 0x001fca000f8e02ff */
[----:B--2---:R-:W-:-:S04]  /*0070*/  LEA R3, R3, R2, 0x1 ;  /* 0x0000000203037211 */ /* 0x004fc800078e08ff */
[C---:B------:R-:W-:Y:S01]  /*0080*/  IADD3 R9, PT, PT, R3.reuse, UR4, RZ ;  /* 0x0000000403097c10 */ /* 0x040fe2000fffe0ff */
[----:B-1----:R-:W-:-:S04]  /*0090*/  IMAD.WIDE.U32 R4, R3, 0x4, R6 ;  /* 0x0000000403047825 */ /* 0x002fc800078e0006 */
[----:B------:R-:W-:Y:S02]  /*00a0*/  IMAD.WIDE.U32 R6, R9, 0x4, R6 ;  /* 0x0000000409067825 */ /* 0x000fe400078e0006 */
[----:B---3--:R-:W2:Y:S04]  /*00b0*/  LDG.E R4, desc[UR6][R4.64] ;  /* 0x0000000604047981 */ /* 0x008ea8000c1e1900 */
[----:B------:R-:W2:Y:S01]  /*00c0*/  LDG.E R7, desc[UR6][R6.64] ;  /* 0x0000000606077981 */ /* 0x000ea2000c1e1900 */
[----:B------:R-:W0:Y:S01]  /*00d0*/  S2UR UR5, SR_CgaCtaId ;  /* 0x00000000000579c3 */ /* 0x000e220000008800 */
[----:B------:R-:W-:Y:S01]  /*00e0*/  UMOV UR4, 0x400 ;  /* 0x0000040000047882 */ /* 0x000fe20000000000 */
[C---:B------:R-:W-:Y:S02]  /*00f0*/  ISETP.GT.U32.AND P1, PT, R2.reuse, 0x7f, PT ;  /* 0x0000007f0200780c */ /* 0x040fe40003f24070 */
[----:B------:R-:W-:Y:S01]  /*0100*/  ISETP.GT.U32.AND P0, PT, R2, 0x3f, PT ;  /* 0x0000003f0200780c */ /* 0x000fe20003f04070 */
[----:B0-----:R-:W-:-:S06]  /*0110*/  ULEA UR4, UR5, UR4, 0x18 ;  /* 0x0000000405047291 */ /* 0x001fcc000f8ec0ff */
[----:B------:R-:W-:Y:S01]  /*0120*/  LEA R3, R2, UR4, 0x2 ;  /* 0x0000000402037c11 */ /* 0x000fe2000f8e10ff */
[----:B--2---:R-:W-:-:S05]  /*0130*/  FADD R8, R4, R7 ;  /* 0x0000000704087221 */ /* 0x004fca0000000000 */
[----:B------:R-:W-:Y:S01]  /*0140*/  STS [R3], R8 ;  /* 0x0000000803007388 */ /* 0x000fe20000000800 */
[----:B------:R-:W-:Y:S06]  /*0150*/  BAR.SYNC.DEFER_BLOCKING 0x0 ;  /* 0x0000000000007b1d */ /* 0x000fec0000010000 */
[----:B------:R-:W-:Y:S04]  /*0160*/  @!P1 LDS R9, [R3+0x200] ;  /* 0x0002000003099984 */ /* 0x000fe80000000800 */
[----:B------:R-:W0:Y:S02]  /*0170*/  @!P1 LDS R4, [R3] ;  /* 0x0000000003049984 */ /* 0x000e240000000800 */
[----:B0-----:R-:W-:-:S05]  /*0180*/  @!P1 FADD R4, R9, R4 ;  /* 0x0000000409049221 */ /* 0x001fca0000000000 */
[----:B------:R-:W-:Y:S01]  /*0190*/  @!P1 STS [R3], R4 ;  /* 0x0000000403009388 */ /* 0x000fe20000000800 */
[----:B------:R-:W-:Y:S01]  /*01a0*/  BAR.SYNC.DEFER_BLOCKING 0x0 ;  /* 0x0000000000007b1d */ /* 0x000fe20000010000 */
[----:B------:R-:W-:-:S05]  /*01b0*/  ISETP.GT.U32.AND P1, PT, R2, 0x1f, PT ;  /* 0x0000001f0200780c */ /* 0x000fca0003f24070 */
[----:B------:R-:W-:Y:S04]  /*01c0*/  @!P0 LDS R5, [R3+0x100] ;  /* 0x0001000003058984 */ /* 0x000fe80000000800 */
[----:B------:R-:W0:Y:S02]  /*01d0*/  @!P0 LDS R6, [R3] ;  /* 0x0000000003068984 */ /* 0x000e240000000800 */
[----:B0-----:R-:W-:-:S05]  /*01e0*/  @!P0 FADD R6, R5, R6 ;  /* 0x0000000605068221 */ /* 0x001fca0000000000 */
[----:B------:R0:W-:Y:S01]  /*01f0*/  @!P0 STS [R3], R6 ;  /* 0x0000000603008388 */ /* 0x0001e20000000800 */
[----:B------:R-:W-:Y:S06]  /*0200*/  BAR.SYNC.DEFER_BLOCKING 0x0 ;  /* 0x0000000000007b1d */ /* 0x000fec0000010000 */
[----:B------:R-:W-:Y:S05]  /*0210*/  @P1 EXIT ;  /* 0x000000000000194d */ /* 0x000fea0003800000 */
[----:B------:R-:W-:Y:S01]  /*0220*/  LDS R4, [R3+0x80] ;  /* 0x0000800003047984 */ /* 0x000fe20000000800 */
[----:B------:R-:W-:-:S03]  /*0230*/  ISETP.NE.AND P0, PT, R2, RZ, PT ;  /* 0x000000ff0200720c */ /* 0x000fc60003f05270 */
[----:B------:R-:W1:Y:S02]  /*0240*/  LDS R5, [R3] ;  /* 0x0000000003057984 */ /* 0x000e640000000800 */
[----:B-1----:R-:W-:-:S05]  /*0250*/  FADD R4, R4, R5 ;  /* 0x0000000504047221 */ /* 0x002fca0000000000 */
[----:B------:R-:W-:Y:S04]  /*0260*/  STS [R3], R4 ;  /* 0x0000000403007388 */ /* 0x000fe80000000800 */
[----:B------:R-:W-:Y:S04]  /*0270*/  LDS R5, [R3+0x40] ;  /* 0x0000400003057984 */ /* 0x000fe80000000800 */
[----:B0-----:R-:W0:Y:S02]  /*0280*/  LDS R6, [R3] ;  /* 0x0000000003067984 */ /* 0x001e240000000800 */
[----:B0-----:R-:W-:-:S05]  /*0290*/  FADD R6, R5, R6 ;  /* 0x0000000605067221 */ /* 0x001fca0000000000 */
[----:B------:R-:W-:Y:S04]  /*02a0*/  STS [R3], R6 ;  /* 0x0000000603007388 */ /* 0x000fe80000000800 */
[----:B------:R-:W-:Y:S04]  /*02b0*/  LDS R5, [R3+0x20] ;  /* 0x0000200003057984 */ /* 0x000fe80000000800 */
[----:B------:R-:W0:Y:S02]  /*02c0*/  LDS R8, [R3] ;  /* 0x0000000003087984 */ /* 0x000e240000000800 */
        /* <DEDUP_REMOVED lines=13> */
[----:B------:R0:W-:Y:S01]  /*03a0*/  STS [R3], R6 ;  /* 0x0000000603007388 */ /* 0x0001e20000000800 */
[----:B------:R-:W-:Y:S05]  /*03b0*/  @P0 EXIT ;  /* 0x000000000000094d */ /* 0x000fea0003800000 */
[----:B------:R-:W1:Y:S01]  /*03c0*/  LDS R5, [UR4] ;  /* 0x00000004ff057984 */ /* 0x000e620008000800 */
[----:B0-----:R-:W0:Y:S02]  /*03d0*/  LDC.64 R2, c[0x0][0x388] ;  /* 0x0000e200ff027b82 */ /* 0x001e240000000a00 */
[----:B0-----:R-:W-:-:S05]  /*03e0*/  IMAD.WIDE.U32 R2, R0, 0x4, R2 ;  /* 0x0000000400027825 */ /* 0x001fca00078e0002 */
[----:B-1----:R-:W-:Y:S01]  /*03f0*/  STG.E desc[UR6][R2.64], R5 ;  /* 0x0000000502007986 */ /* 0x002fe2000c101906 */
[----:B------:R-:W-:Y:S05]  /*0400*/  EXIT ;  /* 0x000000000000794d */ /* 0x000fea0003800000 */
.L_x_0:
[----:B------:R-:W-:-:S00]  /*0410*/  BRA `(.L_x_0) ;  /* 0xfffffffc00fc7947 */ /* 0x000fc0000383ffff */
[----:B------:R-:W-:-:S00]  /*0420*/  NOP ;  /* 0x0000000000007918 */ /* 0x000fc00000000000 */
        /* <DEDUP_REMOVED lines=13> */
.L_x_18:


//--------------------- .text._Z7reduce5PfS_      --------------------------
	.section	.text._Z7reduce5PfS_,"ax",@progbits
	.align	128
        .global         _Z7reduce5PfS_
        .type           _Z7reduce5PfS_,@function
        .size           _Z7reduce5PfS_,(.L_x_19 - _Z7reduce5PfS_)
        .other          _Z7reduce5PfS_,@"STO_CUDA_ENTRY STV_DEFAULT"
_Z7reduce5PfS_:
.text._Z7reduce5PfS_:
        /* <DEDUP_REMOVED lines=15> */
[----:B------:R-:W-:Y:S01]  /*00f0*/  UISETP.GE.U32.AND UP0, UPT, UR8, 0x42, UPT ;  /* 0x000000420800788c */ /* 0x000fe2000bf06070 */
[----:B------:R-:W-:Y:S01]  /*0100*/  ISETP.GT.U32.AND P0, PT, R2, 0x1f, PT ;  /* 0x0000001f0200780c */ /* 0x000fe20003f04070 */
[----:B0-----:R-:W-:-:S06]  /*0110*/  ULEA UR4, UR5, UR4, 0x18 ;  /* 0x0000000405047291 */ /* 0x001fcc000f8ec0ff */
[----:B------:R-:W-:Y:S01]  /*0120*/  LEA R3, R2, UR4, 0x2 ;  /* 0x0000000402037c11 */ /* 0x000fe2000f8e10ff */
[----:B--2---:R-:W-:-:S05]  /*0130*/  FADD R8, R4, R7 ;  /* 0x0000000704087221 */ /* 0x004fca0000000000 */
[----:B------:R0:W-:Y:S01]  /*0140*/  STS [R3], R8 ;  /* 0x0000000803007388 */ /* 0x0001e20000000800 */
[----:B------:R-:W-:Y:S06]  /*0150*/  BAR.SYNC.DEFER_BLOCKING 0x0 ;  /* 0x0000000000007b1d */ /* 0x000fec0000010000 */
[----:B------:R-:W-:Y:S05]  /*0160*/  BRA.U !UP0, `(.L_x_1) ;  /* 0x00000001083c7547 */ /* 0x000fea000b800000 */
[----:B------:R-:W-:Y:S01]  /*0170*/  BSSY B0, `(.L_x_1) ;  /* 0x000000e000007945 */ /* 0x000fe20003800000 */
[----:B------:R-:W-:-:S07]  /*0180*/  MOV R4, UR8 ;  /* 0x0000000800047c02 */ /* 0x000fce0008000f00 */
.L_x_2:
[----:B------:R-:W-:-:S04]  /*0190*/  SHF.R.U32.HI R7, RZ, 0x1, R4 ;  /* 0x00000001ff077819 */ /* 0x000fc80000011604 */
[----:B------:R-:W-:-:S13]  /*01a0*/  ISETP.GE.U32.AND P1, PT, R2, R7, PT ;  /* 0x000000070200720c */ /* 0x000fda0003f26070 */
[----:B------:R-:W-:Y:S01]  /*01b0*/  @!P1 LEA R5, R7, R3, 0x2 ;  /* 0x0000000307059211 */ /* 0x000fe200078e10ff */
[----:B------:R-:W-:Y:S01]  /*01c0*/  @!P1 LDS R6, [R3] ;  /* 0x0000000003069984 */ /* 0x000fe20000000800 */
[----:B------:R-:W-:Y:S05]  /*01d0*/  @!P1 WARPSYNC.ALL ;  /* 0x0000000000009948 */ /* 0x000fea0003800000 */
[----:B------:R-:W1:Y:S02]  /*01e0*/  @!P1 LDS R5, [R5] ;  /* 0x0000000005059984 */ /* 0x000e640000000800 */
[----:B-1----:R-:W-:-:S05]  /*01f0*/  @!P1 FADD R6, R5, R6 ;  /* 0x0000000605069221 */ /* 0x002fca0000000000 */
[----:B------:R1:W-:Y:S01]  /*0200*/  @!P1 STS [R3], R6 ;  /* 0x0000000603009388 */ /* 0x0003e20000000800 */
[----:B------:R-:W-:Y:S01]  /*0210*/  @!P1 BAR.SYNC.DEFER_BLOCKING 0x0 ;  /* 0x0000000000009b1d */ /* 0x000fe20000010000 */
[----:B------:R-:W-:Y:S02]  /*0220*/  ISETP.GT.U32.AND P1, PT, R4, 0x83, PT ;  /* 0x000000830400780c */ /* 0x000fe40003f24070 */
[----:B------:R-:W-:-:S11]  /*0230*/  MOV R4, R7 ;  /* 0x0000000700047202 */ /* 0x000fd60000000f00 */
[----:B-1----:R-:W-:Y:S05]  /*0240*/  @P1 BRA `(.L_x_2) ;  /* 0xfffffffc00d01947 */ /* 0x002fea000383ffff */
[----:B------:R-:W-:Y:S05]  /*0250*/  BSYNC B0 ;  /* 0x0000000000007941 */ /* 0x000fea0003800000 */
.L_x_1:
[----:B------:R-:W-:Y:S05]  /*0260*/  @P0 EXIT ;  /* 0x000000000000094d */ /* 0x000fea0003800000 */
[----:B------:R-:W-:Y:S01]  /*0270*/  LDS R4, [R3+0x80] ;  /* 0x0000800003047984 */ /* 0x000fe20000000800 */
[----:B------:R-:W-:-:S03]  /*0280*/  ISETP.NE.AND P0, PT, R2, RZ, PT ;  /* 0x000000ff0200720c */ /* 0x000fc60003f05270 */
[----:B------:R-:W1:Y:S02]  /*0290*/  LDS R5, [R3] ;  /* 0x0000000003057984 */ /* 0x000e640000000800 */
[----:B-1----:R-:W-:-:S05]  /*02a0*/  FADD R4, R4, R5 ;  /* 0x0000000504047221 */ /* 0x002fca0000000000 */
[----:B------:R-:W-:Y:S04]  /*02b0*/  STS [R3], R4 ;  /* 0x0000000403007388 */ /* 0x000fe80000000800 */
[----:B------:R-:W-:Y:S04]  /*02c0*/  LDS R5, [R3+0x40] ;  /* 0x0000400003057984 */ /* 0x000fe80000000800 */
        /* <DEDUP_REMOVED lines=20> */
[----:B------:R-:W1:Y:S01]  /*0410*/  S2UR UR5, SR_CgaCtaId ;  /* 0x00000000000579c3 */ /* 0x000e620000008800 */
[----:B------:R-:W-:-:S07]  /*0420*/  UMOV UR4, 0x400 ;  /* 0x0000040000047882 */ /* 0x000fce0000000000 */
[----:B0-----:R-:W0:Y:S01]  /*0430*/  LDC.64 R2, c[0x0][0x388] ;  /* 0x0000e200ff027b82 */ /* 0x001e220000000a00 */
[----:B-1----:R-:W-:Y:S01]  /*0440*/  ULEA UR4, UR5, UR4, 0x18 ;  /* 0x0000000405047291 */ /* 0x002fe2000f8ec0ff */
[----:B0-----:R-:W-:-:S08]  /*0450*/  IMAD.WIDE.U32 R2, R0, 0x4, R2 ;  /* 0x0000000400027825 */ /* 0x001fd000078e0002 */
[----:B------:R-:W0:Y:S04]  /*0460*/  LDS R5, [UR4] ;  /* 0x00000004ff057984 */ /* 0x000e280008000800 */
[----:B0-----:R-:W-:Y:S01]  /*0470*/  STG.E desc[UR6][R2.64], R5 ;  /* 0x0000000502007986 */ /* 0x001fe2000c101906 */
[----:B------:R-:W-:Y:S05]  /*0480*/  EXIT ;  /* 0x000000000000794d */ /* 0x000fea0003800000 */
.L_x_3:
        /* <DEDUP_REMOVED lines=15> */
.L_x_19:


//--------------------- .text._Z7reduce3PfS_      --------------------------
	.section	.text._Z7reduce3PfS_,"ax",@progbits
	.align	128
        .global         _Z7reduce3PfS_
        .type           _Z7reduce3PfS_,@function
        .size           _Z7reduce3PfS_,(.L_x_20 - _Z7reduce3PfS_)
        .other          _Z7reduce3PfS_,@"STO_CUDA_ENTRY STV_DEFAULT"
_Z7reduce3PfS_:
.text._Z7reduce3PfS_:
[----:B------:R-:W-:Y:S01]  /*0000*/  LDC R1, c[0x0][0x37c] ;  /* 0x0000df00ff017b82 */ /* 0x000fe20000000800 */
[----:B------:R-:W0:Y:S07]  /*0010*/  S2R R6, SR_TID.X ;  /* 0x0000000000067919 */ /* 0x000e2e0000002100 */
[----:B------:R-:W0:Y:S01]  /*0020*/  LDC R8, c[0x0][0x360] ;  /* 0x0000d800ff087b82 */ /* 0x000e220000000800 */
[----:B------:R-:W1:Y:S01]  /*0030*/  LDCU.64 UR6, c[0x0][0x358] ;  /* 0x00006b00ff0677ac */ /* 0x000e620008000a00 */
[----:B------:R-:W0:Y:S06]  /*0040*/  S2R R9, SR_CTAID.X ;  /* 0x0000000000097919 */ /* 0x000e2c0000002500 */
[----:B------:R-:W2:Y:S01]  /*0050*/  LDC.64 R2, c[0x0][0x380] ;  /* 0x0000e000ff027b82 */ /* 0x000ea20000000a00 */
[----:B0-----:R-:W-:-:S04]  /*0060*/  IMAD R5, R9, R8, R6 ;  /* 0x0000000809057224 */ /* 0x001fc800078e0206 */
[----:B--2---:R-:W-:-:S06]  /*0070*/  IMAD.WIDE.U32 R2, R5, 0x4, R2 ;  /* 0x0000000405027825 */ /* 0x004fcc00078e0002 */
[----:B-1----:R-:W2:Y:S01]  /*0080*/  LDG.E R2, desc[UR6][R2.64] ;  /* 0x0000000602027981 */ /* 0x002ea2000c1e1900 */
[----:B------:R-:W0:Y:S01]  /*0090*/  S2UR UR5, SR_CgaCtaId ;  /* 0x00000000000579c3 */ /* 0x000e220000008800 */
[----:B------:R-:W-:Y:S01]  /*00a0*/  UMOV UR4, 0x400 ;  /* 0x0000040000047882 */ /* 0x000fe20000000000 */
[----:B------:R-:W-:Y:S02]  /*00b0*/  ISETP.GE.U32.AND P1, PT, R8, 0x2, PT ;  /* 0x000000020800780c */ /* 0x000fe40003f26070 */
[----:B------:R-:W-:Y:S01]  /*00c0*/  ISETP.NE.AND P0, PT, R6, RZ, PT ;  /* 0x000000ff0600720c */ /* 0x000fe20003f05270 */
[----:B0-----:R-:W-:-:S06]  /*00d0*/  ULEA UR4, UR5, UR4, 0x18 ;  /* 0x0000000405047291 */ /* 0x001fcc000f8ec0ff */
[----:B------:R-:W-:-:S05]  /*00e0*/  LEA R5, R6, UR4, 0x2 ;  /* 0x0000000406057c11 */ /* 0x000fca000f8e10ff */
[----:B--2---:R0:W-:Y:S01]  /*00f0*/  STS [R5], R2 ;  /* 0x0000000205007388 */ /* 0x0041e20000000800 */
[----:B------:R-:W-:Y:S06]  /*0100*/  BAR.SYNC.DEFER_BLOCKING 0x0 ;  /* 0x0000000000007b1d */ /* 0x000fec0000010000 */
[----:B------:R-:W-:Y:S05]  /*0110*/  @!P1 BRA `(.L_x_4) ;  /* 0x0000000000489947 */ /* 0x000fea0003800000 */
[----:B------:R-:W-:Y:S01]  /*0120*/  BSSY B0, `(.L_x_4) ;  /* 0x0000011000007945 */ /* 0x000fe20003800000 */
[----:B------:R-:W-:-:S07]  /*0130*/  IMAD.MOV.U32 R0, RZ, RZ, 0x1 ;  /* 0x00000001ff007424 */ /* 0x000fce00078e00ff */
.L_x_5:
[----:B------:R-:W-:-:S05]  /*0140*/  IMAD.SHL.U32 R0, R0, 0x2, RZ ;  /* 0x0000000200007824 */ /* 0x000fca00078e00ff */
[----:B------:R-:W-:-:S04]  /*0150*/  IADD3 R3, PT, PT, R0, -0x1, RZ ;  /* 0xffffffff00037810 */ /* 0x000fc80007ffe0ff */
[----:B------:R-:W-:-:S06]  /*0160*/  LOP3.LUT R3, R0, R3, RZ, 0xc, !PT ;  /* 0x0000000300037212 */ /* 0x000fcc00078e0cff */
[----:B------:R-:W0:Y:S02]  /*0170*/  POPC R3, R3 ;  /* 0x0000000300037309 */ /* 0x000e240000000000 */
[----:B0-----:R-:W-:-:S04]  /*0180*/  SHF.R.U32.HI R2, RZ, R3, R8 ;  /* 0x00000003ff027219 */ /* 0x001fc80000011608 */
[----:B------:R-:W-:-:S13]  /*0190*/  ISETP.GE.U32.AND P1, PT, R6, R2, PT ;  /* 0x000000020600720c */ /* 0x000fda0003f26070 */
[----:B------:R-:W-:Y:S01]  /*01a0*/  @!P1 IMAD R2, R2, 0x4, R5 ;  /* 0x0000000402029824 */ /* 0x000fe200078e0205 */
[----:B------:R-:W-:Y:S01]  /*01b0*/  @!P1 LDS R7, [R5] ;  /* 0x0000000005079984 */ /* 0x000fe20000000800 */
[----:B------:R-:W-:Y:S05]  /*01c0*/  @!P1 WARPSYNC.ALL ;  /* 0x0000000000009948 */ /* 0x000fea0003800000 */
[----:B------:R-:W0:Y:S02]  /*01d0*/  @!P1 LDS R2, [R2] ;  /* 0x0000000002029984 */ /* 0x000e240000000800 */
[----:B0-----:R-:W-:-:S05]  /*01e0*/  @!P1 FADD R4, R2, R7 ;  /* 0x0000000702049221 */ /* 0x001fca0000000000 */
[----:B------:R1:W-:Y:S01]  /*01f0*/  @!P1 STS [R5], R4 ;  /* 0x0000000405009388 */ /* 0x0003e20000000800 */
[----:B------:R-:W-:Y:S01]  /*0200*/  @!P1 BAR.SYNC.DEFER_BLOCKING 0x0 ;  /* 0x0000000000009b1d */ /* 0x000fe20000010000 */
[----:B------:R-:W-:-:S13]  /*0210*/  ISETP.GE.U32.AND P1, PT, R0, R8, PT ;  /* 0x000000080000720c */ /* 0x000fda0003f26070 */
[----:B-1----:R-:W-:Y:S05]  /*0220*/  @!P1 BRA `(.L_x_5) ;  /* 0xfffffffc00c49947 */ /* 0x002fea000383ffff */
[----:B------:R-:W-:Y:S05]  /*0230*/  BSYNC B0 ;  /* 0x0000000000007941 */ /* 0x000fea0003800000 */
.L_x_4:
        /* <DEDUP_REMOVED lines=9> */
.L_x_6:
        /* <DEDUP_REMOVED lines=11> */
.L_x_20:


//--------------------- .text._Z7reduce2PfS_      --------------------------
	.section	.text._Z7reduce2PfS_,"ax",@progbits
	.align	128
        .global         _Z7reduce2PfS_
        .type           _Z7reduce2PfS_,@function
        .size           _Z7reduce2PfS_,(.L_x_21 - _Z7reduce2PfS_)
        .other          _Z7reduce2PfS_,@"STO_CUDA_ENTRY STV_DEFAULT"
_Z7reduce2PfS_:
.text._Z7reduce2PfS_:
        /* <DEDUP_REMOVED lines=11> */
[----:B------:R-:W-:Y:S01]  /*00b0*/  ISETP.GE.U32.AND P0, PT, R9, 0x2, PT ;  /* 0x000000020900780c */ /* 0x000fe20003f06070 */
[----:B0-----:R-:W-:-:S06]  /*00c0*/  ULEA UR4, UR5, UR4, 0x18 ;  /* 0x0000000405047291 */ /* 0x001fcc000f8ec0ff */
[----:B------:R-:W-:-:S05]  /*00d0*/  LEA R5, R4, UR4, 0x2 ;  /* 0x0000000404057c11 */ /* 0x000fca000f8e10ff */
[----:B--2---:R0:W-:Y:S01]  /*00e0*/  STS [R5], R2 ;  /* 0x0000000205007388 */ /* 0x0041e20000000800 */
[----:B------:R-:W-:Y:S06]  /*00f0*/  BAR.SYNC.DEFER_BLOCKING 0x0 ;  /* 0x0000000000007b1d */ /* 0x000fec0000010000 */
[----:B------:R-:W-:Y:S05]  /*0100*/  @!P0 BRA `(.L_x_7) ;  /* 0x00000000005c8947 */ /* 0x000fea0003800000 */
[----:B------:R-:W-:Y:S01]  /*0110*/  BSSY.RECONVERGENT B0, `(.L_x_7) ;  /* 0x0000016000007945 */ /* 0x000fe20003800200 */
[----:B------:R-:W-:-:S07]  /*0120*/  IMAD.MOV.U32 R0, RZ, RZ, 0x1 ;  /* 0x00000001ff007424 */ /* 0x000fce00078e00ff */
.L_x_9:
[----:B------:R-:W-:-:S05]  /*0130*/  IMAD.SHL.U32 R11, R0, 0x2, RZ ;  /* 0x00000002000b7824 */ /* 0x000fca00078e00ff */
[C---:B0-----:R-:W-:Y:S02]  /*0140*/  IADD3 R2, PT, PT, R11.reuse, -0x1, RZ ;  /* 0xffffffff0b027810 */ /* 0x041fe40007ffe0ff */
[C---:B------:R-:W-:Y:S02]  /*0150*/  ISETP.GE.U32.AND P1, PT, R11.reuse, R9, PT ;  /* 0x000000090b00720c */ /* 0x040fe40003f26070 */
[----:B------:R-:W-:-:S06]  /*0160*/  LOP3.LUT R2, R11, R2, RZ, 0xc, !PT ;  /* 0x000000020b027212 */ /* 0x000fcc00078e0cff */
[----:B------:R-:W0:Y:S02]  /*0170*/  POPC R2, R2 ;  /* 0x0000000200027309 */ /* 0x000e240000000000 */
[----:B0-----:R-:W-:-:S04]  /*0180*/  SHF.R.U32.HI R3, RZ, R2, R9 ;  /* 0x00000002ff037219 */ /* 0x001fc80000011609 */
[----:B------:R-:W-:-:S13]  /*0190*/  ISETP.GE.U32.AND P0, PT, R4, R3, PT ;  /* 0x000000030400720c */ /* 0x000fda0003f06070 */
[----:B------:R-:W-:Y:S05]  /*01a0*/  @P0 BRA `(.L_x_8) ;  /* 0x0000000000280947 */ /* 0x000fea0003800000 */
[----:B------:R-:W-:Y:S01]  /*01b0*/  IMAD R3, R11, R4, RZ ;  /* 0x000000040b037224 */ /* 0x000fe200078e02ff */
[----:B------:R-:W-:Y:S05]  /*01c0*/  WARPSYNC.ALL ;  /* 0x0000000000007948 */ /* 0x000fea0003800000 */
[C---:B------:R-:W-:Y:S01]  /*01d0*/  IMAD.IADD R0, R3.reuse, 0x1, R0 ;  /* 0x0000000103007824 */ /* 0x040fe200078e0200 */
[----:B------:R-:W-:-:S04]  /*01e0*/  LEA R3, R3, UR4, 0x2 ;  /* 0x0000000403037c11 */ /* 0x000fc8000f8e10ff */
[----:B------:R-:W-:Y:S01]  /*01f0*/  LEA R0, R0, UR4, 0x2 ;  /* 0x0000000400007c11 */ /* 0x000fe2000f8e10ff */
[----:B------:R-:W-:Y:S05]  /*0200*/  LDS R5, [R3] ;  /* 0x0000000003057984 */ /* 0x000fea0000000800 */
[----:B------:R-:W0:Y:S02]  /*0210*/  LDS R0, [R0] ;  /* 0x0000000000007984 */ /* 0x000e240000000800 */
[----:B0-----:R-:W-:-:S05]  /*0220*/  FADD R2, R0, R5 ;  /* 0x0000000500027221 */ /* 0x001fca0000000000 */
[----:B------:R0:W-:Y:S01]  /*0230*/  STS [R3], R2 ;  /* 0x0000000203007388 */ /* 0x0001e20000000800 */
[----:B------:R-:W-:Y:S06]  /*0240*/  BAR.SYNC.DEFER_BLOCKING 0x0 ;  /* 0x0000000000007b1d */ /* 0x000fec0000010000 */
.L_x_8:
[----:B------:R-:W-:Y:S01]  /*0250*/  MOV R0, R11 ;  /* 0x0000000b00007202 */ /* 0x000fe20000000f00 */
[----:B------:R-:W-:Y:S06]  /*0260*/  @!P1 BRA `(.L_x_9) ;  /* 0xfffffffc00b09947 */ /* 0x000fec000383ffff */
[----:B------:R-:W-:Y:S05]  /*0270*/  BSYNC.RECONVERGENT B0 ;  /* 0x0000000000007941 */ /* 0x000fea0003800200 */
.L_x_7:
[----:B------:R-:W-:-:S13]  /*0280*/  ISETP.NE.AND P0, PT, R4, RZ, PT ;  /* 0x000000ff0400720c */ /* 0x000fda0003f05270 */
        /* <DEDUP_REMOVED lines=9> */
.L_x_10:
        /* <DEDUP_REMOVED lines=14> */
.L_x_21:


//--------------------- .text._Z7reduce1PfS_      --------------------------
	.section	.text._Z7reduce1PfS_,"ax",@progbits
	.align	128
        .global         _Z7reduce1PfS_
        .type           _Z7reduce1PfS_,@function
        .size           _Z7reduce1PfS_,(.L_x_22 - _Z7reduce1PfS_)
        .other          _Z7reduce1PfS_,@"STO_CUDA_ENTRY STV_DEFAULT"
_Z7reduce1PfS_:
.text._Z7reduce1PfS_:
[----:B------:R-:W-:Y:S01]  /*0000*/  LDC R1, c[0x0][0x37c] ;  /* 0x0000df00ff017b82 */ /* 0x000fe20000000800 */
[----:B------:R-:W0:Y:S07]  /*0010*/  S2R R7, SR_TID.X ;  /* 0x0000000000077919 */ /* 0x000e2e0000002100 */
[----:B------:R-:W1:Y:S01]  /*0020*/  LDC.64 R2, c[0x0][0x380] ;  /* 0x0000e000ff027b82 */ /* 0x000e620000000a00 */
[----:B------:R-:W0:Y:S01]  /*0030*/  LDCU UR8, c[0x0][0x360] ;  /* 0x00006c00ff0877ac */ /* 0x000e220008000800 */
[----:B------:R-:W0:Y:S01]  /*0040*/  S2R R6, SR_CTAID.X ;  /* 0x0000000000067919 */ /* 0x000e220000002500 */
[----:B------:R-:W2:Y:S01]  /*0050*/  LDCU.64 UR6, c[0x0][0x358] ;  /* 0x00006b00ff0677ac */ /* 0x000ea20008000a00 */
[----:B0-----:R-:W-:-:S04]  /*0060*/  IMAD R5, R6, UR8, R7 ;  /* 0x0000000806057c24 */ /* 0x001fc8000f8e0207 */
[----:B-1----:R-:W-:-:S06]  /*0070*/  IMAD.WIDE.U32 R2, R5, 0x4, R2 ;  /* 0x0000000405027825 */ /* 0x002fcc00078e0002 */
[----:B--2---:R-:W2:Y:S01]  /*0080*/  LDG.E R2, desc[UR6][R2.64] ;  /* 0x0000000602027981 */ /* 0x004ea2000c1e1900 */
[----:B------:R-:W0:Y:S01]  /*0090*/  S2UR UR5, SR_CgaCtaId ;  /* 0x00000000000579c3 */ /* 0x000e220000008800 */
[----:B------:R-:W-:Y:S01]  /*00a0*/  UMOV UR4, 0x400 ;  /* 0x0000040000047882 */ /* 0x000fe20000000000 */
[----:B------:R-:W-:Y:S01]  /*00b0*/  UISETP.GE.U32.AND UP0, UPT, UR8, 0x2, UPT ;  /* 0x000000020800788c */ /* 0x000fe2000bf06070 */
[----:B------:R-:W-:Y:S01]  /*00c0*/  ISETP.NE.AND P0, PT, R7, RZ, PT ;  /* 0x000000ff0700720c */ /* 0x000fe20003f05270 */
[----:B0-----:R-:W-:-:S06]  /*00d0*/  ULEA UR4, UR5, UR4, 0x18 ;  /* 0x0000000405047291 */ /* 0x001fcc000f8ec0ff */
[----:B------:R-:W-:-:S05]  /*00e0*/  LEA R5, R7, UR4, 0x2 ;  /* 0x0000000407057c11 */ /* 0x000fca000f8e10ff */
[----:B--2---:R0:W-:Y:S01]  /*00f0*/  STS [R5], R2 ;  /* 0x0000000205007388 */ /* 0x0041e20000000800 */
[----:B------:R-:W-:Y:S06]  /*0100*/  BAR.SYNC.DEFER_BLOCKING 0x0 ;  /* 0x0000000000007b1d */ /* 0x000fec0000010000 */
[----:B------:R-:W-:Y:S05]  /*0110*/  BRA.U !UP0, `(.L_x_11) ;  /* 0x0000000108407547 */ /* 0x000fea000b800000 */
[----:B------:R-:W-:Y:S01]  /*0120*/  HFMA2 R0, -RZ, RZ, 0, 5.9604644775390625e-08 ;  /* 0x00000001ff007431 */ /* 0x000fe200000001ff */
[----:B------:R-:W-:Y:S06]  /*0130*/  BSSY B0, `(.L_x_11) ;  /* 0x000000e000007945 */ /* 0x000fec0003800000 */
.L_x_12:
[----:B------:R-:W-:-:S05]  /*0140*/  SHF.L.U32 R8, R0, 0x1, RZ ;  /* 0x0000000100087819 */ /* 0x000fca00000006ff */
[----:B0-----:R-:W-:-:S05]  /*0150*/  VIADD R2, R8, 0xffffffff ;  /* 0xffffffff08027836 */ /* 0x001fca0000000000 */
[----:B------:R-:W-:-:S13]  /*0160*/  LOP3.LUT P1, RZ, R2, R7, RZ, 0xc0, !PT ;  /* 0x0000000702ff7212 */ /* 0x000fda000782c0ff */
[----:B------:R-:W-:Y:S01]  /*0170*/  @!P1 LEA R2, R0, R5, 0x2 ;  /* 0x0000000500029211 */ /* 0x000fe200078e10ff */
[----:B------:R-:W-:Y:S01]  /*0180*/  @!P1 LDS R3, [R5] ;  /* 0x0000000005039984 */ /* 0x000fe20000000800 */
[----:B------:R-:W-:Y:S05]  /*0190*/  @!P1 WARPSYNC.ALL ;  /* 0x0000000000009948 */ /* 0x000fea0003800000 */
[----:B------:R-:W0:Y:S01]  /*01a0*/  @!P1 LDS R2, [R2] ;  /* 0x0000000002029984 */ /* 0x000e220000000800 */
[----:B------:R-:W-:Y:S02]  /*01b0*/  IMAD.MOV.U32 R0, RZ, RZ, R8 ;  /* 0x000000ffff007224 */ /* 0x000fe400078e0008 */
[----:B0-----:R-:W-:-:S05]  /*01c0*/  @!P1 FADD R4, R2, R3 ;  /* 0x0000000302049221 */ /* 0x001fca0000000000 */
[----:B------:R1:W-:Y:S01]  /*01d0*/  @!P1 STS [R5], R4 ;  /* 0x0000000405009388 */ /* 0x0003e20000000800 */
[----:B------:R-:W-:Y:S01]  /*01e0*/  @!P1 BAR.SYNC.DEFER_BLOCKING 0x0 ;  /* 0x0000000000009b1d */ /* 0x000fe20000010000 */
[----:B------:R-:W-:-:S13]  /*01f0*/  ISETP.GE.U32.AND P1, PT, R8, UR8, PT ;  /* 0x0000000808007c0c */ /* 0x000fda000bf26070 */
[----:B-1----:R-:W-:Y:S05]  /*0200*/  @!P1 BRA `(.L_x_12) ;  /* 0xfffffffc00cc9947 */ /* 0x002fea000383ffff */
[----:B------:R-:W-:Y:S05]  /*0210*/  BSYNC B0 ;  /* 0x0000000000007941 */ /* 0x000fea0003800000 */
.L_x_11:
        /* <DEDUP_REMOVED lines=9> */
.L_x_13:
        /* <DEDUP_REMOVED lines=13> */
.L_x_22:


//--------------------- .text._Z7reduce0PfS_      --------------------------
	.section	.text._Z7reduce0PfS_,"ax",@progbits
	.align	128
        .global         _Z7reduce0PfS_
        .type           _Z7reduce0PfS_,@function
        .size           _Z7reduce0PfS_,(.L_x_23 - _Z7reduce0PfS_)
        .other          _Z7reduce0PfS_,@"STO_CUDA_ENTRY STV_DEFAULT"
_Z7reduce0PfS_:
.text._Z7reduce0PfS_:
[----:B------:R-:W-:Y:S01]  /*0000*/  LDC R1, c[0x0][0x37c] ;  /* 0x0000df00ff017b82 */ /* 0x000fe20000000800 */
[----:B------:R-:W0:Y:S01]  /*0010*/  S2R R13, SR_TID.X ;  /* 0x00000000000d7919 */ /* 0x000e220000002100 */
[----:B------:R-:W1:Y:S06]  /*0020*/  LDCU UR6, c[0x0][0x360] ;  /* 0x00006c00ff0677ac */ /* 0x000e6c0008000800 */
[----:B------:R-:W2:Y:S01]  /*0030*/  LDC.64 R2, c[0x0][0x380] ;  /* 0x0000e000ff027b82 */ /* 0x000ea20000000a00 */
[----:B------:R-:W0:Y:S01]  /*0040*/  S2R R8, SR_CTAID.X ;  /* 0x0000000000087919 */ /* 0x000e220000002500 */
[----:B------:R-:W3:Y:S01]  /*0050*/  LDCU.64 UR4, c[0x0][0x358] ;  /* 0x00006b00ff0477ac */ /* 0x000ee20008000a00 */
[----:B-1----:R-:W-:-:S02]  /*0060*/  UISETP.GE.U32.AND UP0, UPT, UR6, 0x2, UPT ;  /* 0x000000020600788c */ /* 0x002fc4000bf06070 */
[----:B0-----:R-:W-:-:S04]  /*0070*/  IMAD R9, R8, UR6, R13 ;  /* 0x0000000608097c24 */ /* 0x001fc8000f8e020d */
[----:B--2---:R-:W-:-:S03]  /*0080*/  IMAD.WIDE.U32 R2, R9, 0x4, R2 ;  /* 0x0000000409027825 */ /* 0x004fc600078e0002 */
[----:B---3--:R-:W-:Y:S05]  /*0090*/  BRA.U !UP0, `(.L_x_14) ;  /* 0x00000001084c7547 */ /* 0x008fea000b800000 */
[----:B------:R-:W0:Y:S01]  /*00a0*/  LDC.64 R6, c[0x0][0x380] ;  /* 0x0000e000ff067b82 */ /* 0x000e220000000a00 */
[----:B------:R-:W-:Y:S01]  /*00b0*/  HFMA2 R0, -RZ, RZ, 0, 5.9604644775390625e-08 ;  /* 0x00000001ff007431 */ /* 0x000fe200000001ff */
[----:B------:R-:W-:Y:S06]  /*00c0*/  BSSY.RECONVERGENT B0, `(.L_x_14) ;  /* 0x0000010000007945 */ /* 0x000fec0003800200 */
.L_x_16:
[----:B------:R-:W-:-:S04]  /*00d0*/  SHF.L.U32 R10, R0, 0x1, RZ ;  /* 0x00000001000a7819 */ /* 0x000fc800000006ff */
[C---:B------:R-:W-:Y:S02]  /*00e0*/  IADD3 R4, PT, PT, R10.reuse, -0x1, RZ ;  /* 0xffffffff0a047810 */ /* 0x040fe40007ffe0ff */
[----:B------:R-:W-:Y:S02]  /*00f0*/  ISETP.GE.U32.AND P1, PT, R10, UR6, PT ;  /* 0x000000060a007c0c */ /* 0x000fe4000bf26070 */
[----:B------:R-:W-:-:S13]  /*0100*/  LOP3.LUT P0, RZ, R4, R13, RZ, 0xc0, !PT ;  /* 0x0000000d04ff7212 */ /* 0x000fda000780c0ff */
[----:B-1----:R-:W-:Y:S05]  /*0110*/  @P0 BRA `(.L_x_15) ;  /* 0x0000000000200947 */ /* 0x002fea0003800000 */
[----:B------:R-:W-:Y:S01]  /*0120*/  IADD3 R5, PT, PT, R9, R0, RZ ;  /* 0x0000000009057210 */ /* 0x000fe20007ffe0ff */
[----:B------:R-:W2:Y:S04]  /*0130*/  LDG.E R11, desc[UR4][R2.64] ;  /* 0x00000004020b7981 */ /* 0x000ea8000c1e1900 */
[----:B0-----:R-:W-:-:S06]  /*0140*/  IMAD.WIDE.U32 R4, R5, 0x4, R6 ;  /* 0x0000000405047825 */ /* 0x001fcc00078e0006 */
[----:B------:R-:W2:Y:S01]  /*0150*/  LDG.E R4, desc[UR4][R4.64] ;  /* 0x0000000404047981 */ /* 0x000ea2000c1e1900 */
[----:B------:R-:W-:Y:S05]  /*0160*/  WARPSYNC.ALL ;  /* 0x0000000000007948 */ /* 0x000fea0003800000 */
[----:B--2---:R-:W-:-:S05]  /*0170*/  FADD R11, R4, R11 ;  /* 0x0000000b040b7221 */ /* 0x004fca0000000000 */
[----:B------:R1:W-:Y:S01]  /*0180*/  STG.E desc[UR4][R2.64], R11 ;  /* 0x0000000b02007986 */ /* 0x0003e2000c101904 */
[----:B------:R-:W-:Y:S06]  /*0190*/  BAR.SYNC.DEFER_BLOCKING 0x0 ;  /* 0x0000000000007b1d */ /* 0x000fec0000010000 */
.L_x_15:
[----:B------:R-:W-:Y:S01]  /*01a0*/  MOV R0, R10 ;  /* 0x0000000a00007202 */ /* 0x000fe20000000f00 */
[----:B------:R-:W-:Y:S06]  /*01b0*/  @!P1 BRA `(.L_x_16) ;  /* 0xfffffffc00c49947 */ /* 0x000fec000383ffff */
[----:B------:R-:W-:Y:S05]  /*01c0*/  BSYNC.RECONVERGENT B0 ;  /* 0x0000000000007941 */ /* 0x000fea0003800200 */
.L_x_14:
[----:B------:R-:W-:-:S13]  /*01d0*/  ISETP.NE.AND P0, PT, R13, RZ, PT ;  /* 0x000000ff0d00720c */ /* 0x000fda0003f05270 */
[----:B------:R-:W-:Y:S05]  /*01e0*/  @P0 EXIT ;  /* 0x000000000000094d */ /* 0x000fea0003800000 */
[----:B-1----:R-:W2:Y:S01]  /*01f0*/  LDG.E R3, desc[UR4][R2.64] ;  /* 0x0000000402037981 */ /* 0x002ea2000c1e1900 */
[----:B------:R-:W1:Y:S02]  /*0200*/  LDC.64 R4, c[0x0][0x388] ;  /* 0x0000e200ff047b82 */ /* 0x000e640000000a00 */
[----:B-1----:R-:W-:-:S05]  /*0210*/  IMAD.WIDE.U32 R4, R8, 0x4, R4 ;  /* 0x0000000408047825 */ /* 0x002fca00078e0004 */
[----:B--2---:R-:W-:Y:S01]  /*0220*/  STG.E desc[UR4][R4.64], R3 ;  /* 0x0000000304007986 */ /* 0x004fe2000c101904 */
[----:B------:R-:W-:Y:S05]  /*0230*/  EXIT ;  /* 0x000000000000794d */ /* 0x000fea0003800000 */
.L_x_17:
        /* <DEDUP_REMOVED lines=12> */
.L_x_23:


//--------------------- .nv.shared._Z7reduce6PfS_ --------------------------
	.section	.nv.shared._Z7reduce6PfS_,"aw",@nobits
	.sectionflags	@""
	.align	4
.nv.shared._Z7reduce6PfS_:
	.zero		2048


//--------------------- .nv.shared.reserved.0     --------------------------
	.section	.nv.shared.reserved.0,"aw",@nobits
	.weak		__nv_reservedSMEM_offset_0_alias
	.size		__nv_reservedSMEM_offset_0_alias, 0, 64
	.other		__nv_reservedSMEM_offset_0_alias,@"STO_CUDA_RESERVED_SHARED STV_DEFAULT"
__nv_reservedSMEM_offset_0_alias:
	.zero		0
	.zero		64


//--------------------- .nv.shared._Z7reduce5PfS_ --------------------------
	.section	.nv.shared._Z7reduce5PfS_,"aw",@nobits
	.sectionflags	@""
	.align	4
.nv.shared._Z7reduce5PfS_:
	.zero		2048


//--------------------- .nv.shared._Z7reduce3PfS_ --------------------------
	.section	.nv.shared._Z7reduce3PfS_,"aw",@nobits
	.sectionflags	@""
	.align	4
.nv.shared._Z7reduce3PfS_:
	.zero		2048


//--------------------- .nv.shared._Z7reduce2PfS_ --------------------------
	.section	.nv.shared._Z7reduce2PfS_,"aw",@nobits
	.sectionflags	@""
	.align	4
.nv.shared._Z7reduce2PfS_:
	.zero		2048


//--------------------- .nv.shared._Z7reduce1PfS_ --------------------------
	.section	.nv.shared._Z7reduce1PfS_,"aw",@nobits
	.sectionflags	@""
	.align	4
.nv.shared._Z7reduce1PfS_:
	.zero		2048


//--------------------- .nv.constant0._Z7reduce6PfS_ --------------------------
	.section	.nv.constant0._Z7reduce6PfS_,"a",@progbits
	.sectionflags	@""
	.align	4
.nv.constant0._Z7reduce6PfS_:
	.zero		912


//--------------------- .nv.constant0._Z7reduce5PfS_ --------------------------
	.section	.nv.constant0._Z7reduce5PfS_,"a",@progbits
	.sectionflags	@""
	.align	4
.nv.constant0._Z7reduce5PfS_:
	.zero		912


//--------------------- .nv.constant0._Z7reduce3PfS_ --------------------------
	.section	.nv.constant0._Z7reduce3PfS_,"a",@progbits
	.sectionflags	@""
	.align	4
.nv.constant0._Z7reduce3PfS_:
	.zero		912


//--------------------- .nv.constant0._Z7reduce2PfS_ --------------------------
	.section	.nv.constant0._Z7reduce2PfS_,"a",@progbits
	.sectionflags	@""
	.align	4
.nv.constant0._Z7reduce2PfS_:
	.zero		912


//--------------------- .nv.constant0._Z7reduce1PfS_ --------------------------
	.section	.nv.constant0._Z7reduce1PfS_,"a",@progbits
	.sectionflags	@""
	.align	4
.nv.constant0._Z7reduce1PfS_:
	.zero		912


//--------------------- .nv.constant0._Z7reduce0PfS_ --------------------------
	.section	.nv.constant0._Z7reduce0PfS_,"a",@progbits
	.sectionflags	@""
	.align	4
.nv.constant0._Z7reduce0PfS_:
	.zero		912


//--------------------- SYMBOLS --------------------------

	.type		.nv.reservedSmem.offset0,@object
	.size		.nv.reservedSmem.offset0,0x4
	.type		.nv.reservedSmem.cap,@object
	.size		.nv.reservedSmem.cap,0x4
